//
// Generated by NVIDIA NVVM Compiler
//
// Compiler Build ID: CL-36424714
// Cuda compilation tools, release 13.0, V13.0.88
// Based on NVVM 20.0.0
//

.version 9.0
.target sm_100
.address_size 64

	// .globl	_Z25multiplyMatrixGPUByBlocksi
.global .align 4 .b8 dA[1052676];
.global .align 4 .b8 dB[1052676];
.global .align 4 .b8 dC[1052676];
// _ZZ57multiplyMatrixGPUByBlocksThreads2DNonMultipleSharedMemoryiE4shdA has been demoted
// _ZZ57multiplyMatrixGPUByBlocksThreads2DNonMultipleSharedMemoryiE4shdB has been demoted
// _ZZ8matmulshiE4shdA has been demoted
// _ZZ8matmulshiE4shdB has been demoted

.visible .entry _Z25multiplyMatrixGPUByBlocksi(
	.param .u32 _Z25multiplyMatrixGPUByBlocksi_param_0
)
{
	.reg .pred 	%p<10>;
	.reg .b32 	%r<25>;
	.reg .b32 	%f<112>;
	.reg .b64 	%rd<50>;

	ld.param.u32 	%r18, [_Z25multiplyMatrixGPUByBlocksi_param_0];
	mov.u32 	%r1, %ctaid.x;
	mov.u32 	%r2, %ctaid.y;
	setp.lt.s32 	%p1, %r18, 1;
	mov.f32 	%f111, 0f00000000;
	@%p1 bra 	$L__BB0_13;
	and.b32  	%r3, %r18, 15;
	setp.lt.u32 	%p2, %r18, 16;
	mov.f32 	%f111, 0f00000000;
	mov.b32 	%r22, 0;
	@%p2 bra 	$L__BB0_4;
	and.b32  	%r22, %r18, 2147483632;
	neg.s32 	%r20, %r22;
	mul.wide.u32 	%rd15, %r1, 2052;
	mov.u64 	%rd16, dA;
	add.s64 	%rd17, %rd15, %rd16;
	add.s64 	%rd47, %rd17, 32;
	mul.wide.u32 	%rd18, %r2, 4;
	mov.u64 	%rd19, dB;
	add.s64 	%rd20, %rd18, %rd19;
	add.s64 	%rd46, %rd20, 16416;
	mov.f32 	%f111, 0f00000000;
$L__BB0_3:
	.pragma "nounroll";
	ld.global.f32 	%f18, [%rd47+-32];
	ld.global.f32 	%f19, [%rd46+-16416];
	fma.rn.f32 	%f20, %f18, %f19, %f111;
	ld.global.f32 	%f21, [%rd47+-28];
	ld.global.f32 	%f22, [%rd46+-14364];
	fma.rn.f32 	%f23, %f21, %f22, %f20;
	ld.global.f32 	%f24, [%rd47+-24];
	ld.global.f32 	%f25, [%rd46+-12312];
	fma.rn.f32 	%f26, %f24, %f25, %f23;
	ld.global.f32 	%f27, [%rd47+-20];
	ld.global.f32 	%f28, [%rd46+-10260];
	fma.rn.f32 	%f29, %f27, %f28, %f26;
	ld.global.f32 	%f30, [%rd47+-16];
	ld.global.f32 	%f31, [%rd46+-8208];
	fma.rn.f32 	%f32, %f30, %f31, %f29;
	ld.global.f32 	%f33, [%rd47+-12];
	ld.global.f32 	%f34, [%rd46+-6156];
	fma.rn.f32 	%f35, %f33, %f34, %f32;
	ld.global.f32 	%f36, [%rd47+-8];
	ld.global.f32 	%f37, [%rd46+-4104];
	fma.rn.f32 	%f38, %f36, %f37, %f35;
	ld.global.f32 	%f39, [%rd47+-4];
	ld.global.f32 	%f40, [%rd46+-2052];
	fma.rn.f32 	%f41, %f39, %f40, %f38;
	ld.global.f32 	%f42, [%rd47];
	ld.global.f32 	%f43, [%rd46];
	fma.rn.f32 	%f44, %f42, %f43, %f41;
	ld.global.f32 	%f45, [%rd47+4];
	ld.global.f32 	%f46, [%rd46+2052];
	fma.rn.f32 	%f47, %f45, %f46, %f44;
	ld.global.f32 	%f48, [%rd47+8];
	ld.global.f32 	%f49, [%rd46+4104];
	fma.rn.f32 	%f50, %f48, %f49, %f47;
	ld.global.f32 	%f51, [%rd47+12];
	ld.global.f32 	%f52, [%rd46+6156];
	fma.rn.f32 	%f53, %f51, %f52, %f50;
	ld.global.f32 	%f54, [%rd47+16];
	ld.global.f32 	%f55, [%rd46+8208];
	fma.rn.f32 	%f56, %f54, %f55, %f53;
	ld.global.f32 	%f57, [%rd47+20];
	ld.global.f32 	%f58, [%rd46+10260];
	fma.rn.f32 	%f59, %f57, %f58, %f56;
	ld.global.f32 	%f60, [%rd47+24];
	ld.global.f32 	%f61, [%rd46+12312];
	fma.rn.f32 	%f62, %f60, %f61, %f59;
	ld.global.f32 	%f63, [%rd47+28];
	ld.global.f32 	%f64, [%rd46+14364];
	fma.rn.f32 	%f111, %f63, %f64, %f62;
	add.s32 	%r20, %r20, 16;
	add.s64 	%rd47, %rd47, 64;
	add.s64 	%rd46, %rd46, 32832;
	setp.ne.s32 	%p3, %r20, 0;
	@%p3 bra 	$L__BB0_3;
$L__BB0_4:
	setp.eq.s32 	%p4, %r3, 0;
	@%p4 bra 	$L__BB0_13;
	mul.wide.u32 	%rd21, %r1, 2052;
	mov.u64 	%rd22, dA;
	add.s64 	%rd7, %rd22, %rd21;
	mul.wide.u32 	%rd23, %r2, 4;
	mov.u64 	%rd24, dB;
	add.s64 	%rd8, %rd24, %rd23;
	and.b32  	%r9, %r18, 7;
	setp.lt.u32 	%p5, %r3, 8;
	@%p5 bra 	$L__BB0_7;
	mul.wide.u32 	%rd25, %r22, 4;
	add.s64 	%rd26, %rd7, %rd25;
	ld.global.f32 	%f66, [%rd26];
	mul.wide.u32 	%rd27, %r22, 2052;
	add.s64 	%rd28, %rd8, %rd27;
	ld.global.f32 	%f67, [%rd28];
	fma.rn.f32 	%f68, %f66, %f67, %f111;
	ld.global.f32 	%f69, [%rd26+4];
	ld.global.f32 	%f70, [%rd28+2052];
	fma.rn.f32 	%f71, %f69, %f70, %f68;
	ld.global.f32 	%f72, [%rd26+8];
	ld.global.f32 	%f73, [%rd28+4104];
	fma.rn.f32 	%f74, %f72, %f73, %f71;
	ld.global.f32 	%f75, [%rd26+12];
	ld.global.f32 	%f76, [%rd28+6156];
	fma.rn.f32 	%f77, %f75, %f76, %f74;
	ld.global.f32 	%f78, [%rd26+16];
	ld.global.f32 	%f79, [%rd28+8208];
	fma.rn.f32 	%f80, %f78, %f79, %f77;
	ld.global.f32 	%f81, [%rd26+20];
	ld.global.f32 	%f82, [%rd28+10260];
	fma.rn.f32 	%f83, %f81, %f82, %f80;
	ld.global.f32 	%f84, [%rd26+24];
	ld.global.f32 	%f85, [%rd28+12312];
	fma.rn.f32 	%f86, %f84, %f85, %f83;
	ld.global.f32 	%f87, [%rd26+28];
	ld.global.f32 	%f88, [%rd28+14364];
	fma.rn.f32 	%f111, %f87, %f88, %f86;
	add.s32 	%r22, %r22, 8;
$L__BB0_7:
	setp.eq.s32 	%p6, %r9, 0;
	@%p6 bra 	$L__BB0_13;
	and.b32  	%r12, %r18, 3;
	setp.lt.u32 	%p7, %r9, 4;
	@%p7 bra 	$L__BB0_10;
	mul.wide.u32 	%rd29, %r22, 4;
	add.s64 	%rd30, %rd7, %rd29;
	ld.global.f32 	%f90, [%rd30];
	mul.wide.u32 	%rd31, %r22, 2052;
	add.s64 	%rd32, %rd8, %rd31;
	ld.global.f32 	%f91, [%rd32];
	fma.rn.f32 	%f92, %f90, %f91, %f111;
	ld.global.f32 	%f93, [%rd30+4];
	ld.global.f32 	%f94, [%rd32+2052];
	fma.rn.f32 	%f95, %f93, %f94, %f92;
	ld.global.f32 	%f96, [%rd30+8];
	ld.global.f32 	%f97, [%rd32+4104];
	fma.rn.f32 	%f98, %f96, %f97, %f95;
	ld.global.f32 	%f99, [%rd30+12];
	ld.global.f32 	%f100, [%rd32+6156];
	fma.rn.f32 	%f111, %f99, %f100, %f98;
	add.s32 	%r22, %r22, 4;
$L__BB0_10:
	setp.eq.s32 	%p8, %r12, 0;
	@%p8 bra 	$L__BB0_13;
	mul.wide.u32 	%rd33, %r22, 2052;
	add.s64 	%rd35, %rd33, %rd23;
	add.s64 	%rd49, %rd24, %rd35;
	mul.wide.u32 	%rd38, %r22, 4;
	add.s64 	%rd39, %rd21, %rd38;
	add.s64 	%rd48, %rd22, %rd39;
	neg.s32 	%r24, %r12;
$L__BB0_12:
	.pragma "nounroll";
	ld.global.f32 	%f101, [%rd48];
	ld.global.f32 	%f102, [%rd49];
	fma.rn.f32 	%f111, %f101, %f102, %f111;
	add.s64 	%rd49, %rd49, 2052;
	add.s64 	%rd48, %rd48, 4;
	add.s32 	%r24, %r24, 1;
	setp.ne.s32 	%p9, %r24, 0;
	@%p9 bra 	$L__BB0_12;
$L__BB0_13:
	mul.wide.u32 	%rd41, %r1, 2052;
	mov.u64 	%rd42, dC;
	add.s64 	%rd43, %rd42, %rd41;
	mul.wide.u32 	%rd44, %r2, 4;
	add.s64 	%rd45, %rd43, %rd44;
	st.global.f32 	[%rd45], %f111;
	ret;

}
	// .globl	_Z34multiplyMatrixGPUByBlocksThreads1Di
.visible .entry _Z34multiplyMatrixGPUByBlocksThreads1Di(
	.param .u32 _Z34multiplyMatrixGPUByBlocksThreads1Di_param_0
)
{
	.reg .pred 	%p<10>;
	.reg .b32 	%r<28>;
	.reg .b32 	%f<112>;
	.reg .b64 	%rd<50>;

	ld.param.u32 	%r18, [_Z34multiplyMatrixGPUByBlocksThreads1Di_param_0];
	mov.u32 	%r1, %ctaid.x;
	mov.u32 	%r19, %tid.x;
	mov.u32 	%r20, %ctaid.y;
	mov.u32 	%r21, %ntid.x;
	mad.lo.s32 	%r2, %r20, %r21, %r19;
	setp.lt.s32 	%p1, %r18, 1;
	mov.f32 	%f111, 0f00000000;
	@%p1 bra 	$L__BB1_13;
	and.b32  	%r3, %r18, 15;
	setp.lt.u32 	%p2, %r18, 16;
	mov.f32 	%f111, 0f00000000;
	mov.b32 	%r25, 0;
	@%p2 bra 	$L__BB1_4;
	and.b32  	%r25, %r18, 2147483632;
	neg.s32 	%r23, %r25;
	mul.wide.u32 	%rd15, %r1, 2052;
	mov.u64 	%rd16, dA;
	add.s64 	%rd17, %rd15, %rd16;
	add.s64 	%rd47, %rd17, 32;
	mul.wide.u32 	%rd18, %r2, 4;
	mov.u64 	%rd19, dB;
	add.s64 	%rd20, %rd18, %rd19;
	add.s64 	%rd46, %rd20, 16416;
	mov.f32 	%f111, 0f00000000;
$L__BB1_3:
	.pragma "nounroll";
	ld.global.f32 	%f18, [%rd47+-32];
	ld.global.f32 	%f19, [%rd46+-16416];
	fma.rn.f32 	%f20, %f18, %f19, %f111;
	ld.global.f32 	%f21, [%rd47+-28];
	ld.global.f32 	%f22, [%rd46+-14364];
	fma.rn.f32 	%f23, %f21, %f22, %f20;
	ld.global.f32 	%f24, [%rd47+-24];
	ld.global.f32 	%f25, [%rd46+-12312];
	fma.rn.f32 	%f26, %f24, %f25, %f23;
	ld.global.f32 	%f27, [%rd47+-20];
	ld.global.f32 	%f28, [%rd46+-10260];
	fma.rn.f32 	%f29, %f27, %f28, %f26;
	ld.global.f32 	%f30, [%rd47+-16];
	ld.global.f32 	%f31, [%rd46+-8208];
	fma.rn.f32 	%f32, %f30, %f31, %f29;
	ld.global.f32 	%f33, [%rd47+-12];
	ld.global.f32 	%f34, [%rd46+-6156];
	fma.rn.f32 	%f35, %f33, %f34, %f32;
	ld.global.f32 	%f36, [%rd47+-8];
	ld.global.f32 	%f37, [%rd46+-4104];
	fma.rn.f32 	%f38, %f36, %f37, %f35;
	ld.global.f32 	%f39, [%rd47+-4];
	ld.global.f32 	%f40, [%rd46+-2052];
	fma.rn.f32 	%f41, %f39, %f40, %f38;
	ld.global.f32 	%f42, [%rd47];
	ld.global.f32 	%f43, [%rd46];
	fma.rn.f32 	%f44, %f42, %f43, %f41;
	ld.global.f32 	%f45, [%rd47+4];
	ld.global.f32 	%f46, [%rd46+2052];
	fma.rn.f32 	%f47, %f45, %f46, %f44;
	ld.global.f32 	%f48, [%rd47+8];
	ld.global.f32 	%f49, [%rd46+4104];
	fma.rn.f32 	%f50, %f48, %f49, %f47;
	ld.global.f32 	%f51, [%rd47+12];
	ld.global.f32 	%f52, [%rd46+6156];
	fma.rn.f32 	%f53, %f51, %f52, %f50;
	ld.global.f32 	%f54, [%rd47+16];
	ld.global.f32 	%f55, [%rd46+8208];
	fma.rn.f32 	%f56, %f54, %f55, %f53;
	ld.global.f32 	%f57, [%rd47+20];
	ld.global.f32 	%f58, [%rd46+10260];
	fma.rn.f32 	%f59, %f57, %f58, %f56;
	ld.global.f32 	%f60, [%rd47+24];
	ld.global.f32 	%f61, [%rd46+12312];
	fma.rn.f32 	%f62, %f60, %f61, %f59;
	ld.global.f32 	%f63, [%rd47+28];
	ld.global.f32 	%f64, [%rd46+14364];
	fma.rn.f32 	%f111, %f63, %f64, %f62;
	add.s32 	%r23, %r23, 16;
	add.s64 	%rd47, %rd47, 64;
	add.s64 	%rd46, %rd46, 32832;
	setp.ne.s32 	%p3, %r23, 0;
	@%p3 bra 	$L__BB1_3;
$L__BB1_4:
	setp.eq.s32 	%p4, %r3, 0;
	@%p4 bra 	$L__BB1_13;
	mul.wide.u32 	%rd21, %r1, 2052;
	mov.u64 	%rd22, dA;
	add.s64 	%rd7, %rd22, %rd21;
	mul.wide.u32 	%rd23, %r2, 4;
	mov.u64 	%rd24, dB;
	add.s64 	%rd8, %rd24, %rd23;
	and.b32  	%r9, %r18, 7;
	setp.lt.u32 	%p5, %r3, 8;
	@%p5 bra 	$L__BB1_7;
	mul.wide.u32 	%rd25, %r25, 4;
	add.s64 	%rd26, %rd7, %rd25;
	ld.global.f32 	%f66, [%rd26];
	mul.wide.u32 	%rd27, %r25, 2052;
	add.s64 	%rd28, %rd8, %rd27;
	ld.global.f32 	%f67, [%rd28];
	fma.rn.f32 	%f68, %f66, %f67, %f111;
	ld.global.f32 	%f69, [%rd26+4];
	ld.global.f32 	%f70, [%rd28+2052];
	fma.rn.f32 	%f71, %f69, %f70, %f68;
	ld.global.f32 	%f72, [%rd26+8];
	ld.global.f32 	%f73, [%rd28+4104];
	fma.rn.f32 	%f74, %f72, %f73, %f71;
	ld.global.f32 	%f75, [%rd26+12];
	ld.global.f32 	%f76, [%rd28+6156];
	fma.rn.f32 	%f77, %f75, %f76, %f74;
	ld.global.f32 	%f78, [%rd26+16];
	ld.global.f32 	%f79, [%rd28+8208];
	fma.rn.f32 	%f80, %f78, %f79, %f77;
	ld.global.f32 	%f81, [%rd26+20];
	ld.global.f32 	%f82, [%rd28+10260];
	fma.rn.f32 	%f83, %f81, %f82, %f80;
	ld.global.f32 	%f84, [%rd26+24];
	ld.global.f32 	%f85, [%rd28+12312];
	fma.rn.f32 	%f86, %f84, %f85, %f83;
	ld.global.f32 	%f87, [%rd26+28];
	ld.global.f32 	%f88, [%rd28+14364];
	fma.rn.f32 	%f111, %f87, %f88, %f86;
	add.s32 	%r25, %r25, 8;
$L__BB1_7:
	setp.eq.s32 	%p6, %r9, 0;
	@%p6 bra 	$L__BB1_13;
	and.b32  	%r12, %r18, 3;
	setp.lt.u32 	%p7, %r9, 4;
	@%p7 bra 	$L__BB1_10;
	mul.wide.u32 	%rd29, %r25, 4;
	add.s64 	%rd30, %rd7, %rd29;
	ld.global.f32 	%f90, [%rd30];
	mul.wide.u32 	%rd31, %r25, 2052;
	add.s64 	%rd32, %rd8, %rd31;
	ld.global.f32 	%f91, [%rd32];
	fma.rn.f32 	%f92, %f90, %f91, %f111;
	ld.global.f32 	%f93, [%rd30+4];
	ld.global.f32 	%f94, [%rd32+2052];
	fma.rn.f32 	%f95, %f93, %f94, %f92;
	ld.global.f32 	%f96, [%rd30+8];
	ld.global.f32 	%f97, [%rd32+4104];
	fma.rn.f32 	%f98, %f96, %f97, %f95;
	ld.global.f32 	%f99, [%rd30+12];
	ld.global.f32 	%f100, [%rd32+6156];
	fma.rn.f32 	%f111, %f99, %f100, %f98;
	add.s32 	%r25, %r25, 4;
$L__BB1_10:
	setp.eq.s32 	%p8, %r12, 0;
	@%p8 bra 	$L__BB1_13;
	mul.wide.u32 	%rd33, %r25, 2052;
	add.s64 	%rd35, %rd33, %rd23;
	add.s64 	%rd49, %rd24, %rd35;
	mul.wide.u32 	%rd38, %r25, 4;
	add.s64 	%rd39, %rd21, %rd38;
	add.s64 	%rd48, %rd22, %rd39;
	neg.s32 	%r27, %r12;
$L__BB1_12:
	.pragma "nounroll";
	ld.global.f32 	%f101, [%rd48];
	ld.global.f32 	%f102, [%rd49];
	fma.rn.f32 	%f111, %f101, %f102, %f111;
	add.s64 	%rd49, %rd49, 2052;
	add.s64 	%rd48, %rd48, 4;
	add.s32 	%r27, %r27, 1;
	setp.ne.s32 	%p9, %r27, 0;
	@%p9 bra 	$L__BB1_12;
$L__BB1_13:
	mul.wide.u32 	%rd41, %r1, 2052;
	mov.u64 	%rd42, dC;
	add.s64 	%rd43, %rd42, %rd41;
	mul.wide.u32 	%rd44, %r2, 4;
	add.s64 	%rd45, %rd43, %rd44;
	st.global.f32 	[%rd45], %f111;
	ret;

}
	// .globl	_Z45multiplyMatrixGPUByBlocksThreads1DNonMultiplei
.visible .entry _Z45multiplyMatrixGPUByBlocksThreads1DNonMultiplei(
	.param .u32 _Z45multiplyMatrixGPUByBlocksThreads1DNonMultiplei_param_0
)
{
	.reg .pred 	%p<10>;
	.reg .b32 	%r<28>;
	.reg .b32 	%f<111>;
	.reg .b64 	%rd<50>;

	ld.param.u32 	%r18, [_Z45multiplyMatrixGPUByBlocksThreads1DNonMultiplei_param_0];
	mov.u32 	%r1, %ctaid.x;
	mov.u32 	%r19, %tid.x;
	mov.u32 	%r20, %ctaid.y;
	mov.u32 	%r21, %ntid.x;
	mad.lo.s32 	%r2, %r20, %r21, %r19;
	setp.ge.s32 	%p1, %r2, %r18;
	@%p1 bra 	$L__BB2_14;
	and.b32  	%r3, %r18, 15;
	setp.lt.u32 	%p2, %r18, 16;
	mov.f32 	%f110, 0f00000000;
	mov.b32 	%r25, 0;
	@%p2 bra 	$L__BB2_4;
	and.b32  	%r25, %r18, 2147483632;
	neg.s32 	%r23, %r25;
	mul.wide.u32 	%rd15, %r1, 2052;
	mov.u64 	%rd16, dA;
	add.s64 	%rd17, %rd15, %rd16;
	add.s64 	%rd47, %rd17, 32;
	mul.wide.u32 	%rd18, %r2, 4;
	mov.u64 	%rd19, dB;
	add.s64 	%rd20, %rd18, %rd19;
	add.s64 	%rd46, %rd20, 16416;
	mov.f32 	%f110, 0f00000000;
$L__BB2_3:
	.pragma "nounroll";
	ld.global.f32 	%f17, [%rd47+-32];
	ld.global.f32 	%f18, [%rd46+-16416];
	fma.rn.f32 	%f19, %f17, %f18, %f110;
	ld.global.f32 	%f20, [%rd47+-28];
	ld.global.f32 	%f21, [%rd46+-14364];
	fma.rn.f32 	%f22, %f20, %f21, %f19;
	ld.global.f32 	%f23, [%rd47+-24];
	ld.global.f32 	%f24, [%rd46+-12312];
	fma.rn.f32 	%f25, %f23, %f24, %f22;
	ld.global.f32 	%f26, [%rd47+-20];
	ld.global.f32 	%f27, [%rd46+-10260];
	fma.rn.f32 	%f28, %f26, %f27, %f25;
	ld.global.f32 	%f29, [%rd47+-16];
	ld.global.f32 	%f30, [%rd46+-8208];
	fma.rn.f32 	%f31, %f29, %f30, %f28;
	ld.global.f32 	%f32, [%rd47+-12];
	ld.global.f32 	%f33, [%rd46+-6156];
	fma.rn.f32 	%f34, %f32, %f33, %f31;
	ld.global.f32 	%f35, [%rd47+-8];
	ld.global.f32 	%f36, [%rd46+-4104];
	fma.rn.f32 	%f37, %f35, %f36, %f34;
	ld.global.f32 	%f38, [%rd47+-4];
	ld.global.f32 	%f39, [%rd46+-2052];
	fma.rn.f32 	%f40, %f38, %f39, %f37;
	ld.global.f32 	%f41, [%rd47];
	ld.global.f32 	%f42, [%rd46];
	fma.rn.f32 	%f43, %f41, %f42, %f40;
	ld.global.f32 	%f44, [%rd47+4];
	ld.global.f32 	%f45, [%rd46+2052];
	fma.rn.f32 	%f46, %f44, %f45, %f43;
	ld.global.f32 	%f47, [%rd47+8];
	ld.global.f32 	%f48, [%rd46+4104];
	fma.rn.f32 	%f49, %f47, %f48, %f46;
	ld.global.f32 	%f50, [%rd47+12];
	ld.global.f32 	%f51, [%rd46+6156];
	fma.rn.f32 	%f52, %f50, %f51, %f49;
	ld.global.f32 	%f53, [%rd47+16];
	ld.global.f32 	%f54, [%rd46+8208];
	fma.rn.f32 	%f55, %f53, %f54, %f52;
	ld.global.f32 	%f56, [%rd47+20];
	ld.global.f32 	%f57, [%rd46+10260];
	fma.rn.f32 	%f58, %f56, %f57, %f55;
	ld.global.f32 	%f59, [%rd47+24];
	ld.global.f32 	%f60, [%rd46+12312];
	fma.rn.f32 	%f61, %f59, %f60, %f58;
	ld.global.f32 	%f62, [%rd47+28];
	ld.global.f32 	%f63, [%rd46+14364];
	fma.rn.f32 	%f110, %f62, %f63, %f61;
	add.s32 	%r23, %r23, 16;
	add.s64 	%rd47, %rd47, 64;
	add.s64 	%rd46, %rd46, 32832;
	setp.ne.s32 	%p3, %r23, 0;
	@%p3 bra 	$L__BB2_3;
$L__BB2_4:
	setp.eq.s32 	%p4, %r3, 0;
	@%p4 bra 	$L__BB2_13;
	mul.wide.u32 	%rd21, %r1, 2052;
	mov.u64 	%rd22, dA;
	add.s64 	%rd7, %rd22, %rd21;
	mul.wide.u32 	%rd23, %r2, 4;
	mov.u64 	%rd24, dB;
	add.s64 	%rd8, %rd24, %rd23;
	and.b32  	%r9, %r18, 7;
	setp.lt.u32 	%p5, %r3, 8;
	@%p5 bra 	$L__BB2_7;
	mul.wide.u32 	%rd25, %r25, 4;
	add.s64 	%rd26, %rd7, %rd25;
	ld.global.f32 	%f65, [%rd26];
	mul.wide.u32 	%rd27, %r25, 2052;
	add.s64 	%rd28, %rd8, %rd27;
	ld.global.f32 	%f66, [%rd28];
	fma.rn.f32 	%f67, %f65, %f66, %f110;
	ld.global.f32 	%f68, [%rd26+4];
	ld.global.f32 	%f69, [%rd28+2052];
	fma.rn.f32 	%f70, %f68, %f69, %f67;
	ld.global.f32 	%f71, [%rd26+8];
	ld.global.f32 	%f72, [%rd28+4104];
	fma.rn.f32 	%f73, %f71, %f72, %f70;
	ld.global.f32 	%f74, [%rd26+12];
	ld.global.f32 	%f75, [%rd28+6156];
	fma.rn.f32 	%f76, %f74, %f75, %f73;
	ld.global.f32 	%f77, [%rd26+16];
	ld.global.f32 	%f78, [%rd28+8208];
	fma.rn.f32 	%f79, %f77, %f78, %f76;
	ld.global.f32 	%f80, [%rd26+20];
	ld.global.f32 	%f81, [%rd28+10260];
	fma.rn.f32 	%f82, %f80, %f81, %f79;
	ld.global.f32 	%f83, [%rd26+24];
	ld.global.f32 	%f84, [%rd28+12312];
	fma.rn.f32 	%f85, %f83, %f84, %f82;
	ld.global.f32 	%f86, [%rd26+28];
	ld.global.f32 	%f87, [%rd28+14364];
	fma.rn.f32 	%f110, %f86, %f87, %f85;
	add.s32 	%r25, %r25, 8;
$L__BB2_7:
	setp.eq.s32 	%p6, %r9, 0;
	@%p6 bra 	$L__BB2_13;
	and.b32  	%r12, %r18, 3;
	setp.lt.u32 	%p7, %r9, 4;
	@%p7 bra 	$L__BB2_10;
	mul.wide.u32 	%rd29, %r25, 4;
	add.s64 	%rd30, %rd7, %rd29;
	ld.global.f32 	%f89, [%rd30];
	mul.wide.u32 	%rd31, %r25, 2052;
	add.s64 	%rd32, %rd8, %rd31;
	ld.global.f32 	%f90, [%rd32];
	fma.rn.f32 	%f91, %f89, %f90, %f110;
	ld.global.f32 	%f92, [%rd30+4];
	ld.global.f32 	%f93, [%rd32+2052];
	fma.rn.f32 	%f94, %f92, %f93, %f91;
	ld.global.f32 	%f95, [%rd30+8];
	ld.global.f32 	%f96, [%rd32+4104];
	fma.rn.f32 	%f97, %f95, %f96, %f94;
	ld.global.f32 	%f98, [%rd30+12];
	ld.global.f32 	%f99, [%rd32+6156];
	fma.rn.f32 	%f110, %f98, %f99, %f97;
	add.s32 	%r25, %r25, 4;
$L__BB2_10:
	setp.eq.s32 	%p8, %r12, 0;
	@%p8 bra 	$L__BB2_13;
	mul.wide.u32 	%rd33, %r25, 2052;
	add.s64 	%rd35, %rd33, %rd23;
	add.s64 	%rd49, %rd24, %rd35;
	mul.wide.u32 	%rd38, %r25, 4;
	add.s64 	%rd39, %rd21, %rd38;
	add.s64 	%rd48, %rd22, %rd39;
	neg.s32 	%r27, %r12;
$L__BB2_12:
	.pragma "nounroll";
	ld.global.f32 	%f100, [%rd48];
	ld.global.f32 	%f101, [%rd49];
	fma.rn.f32 	%f110, %f100, %f101, %f110;
	add.s64 	%rd49, %rd49, 2052;
	add.s64 	%rd48, %rd48, 4;
	add.s32 	%r27, %r27, 1;
	setp.ne.s32 	%p9, %r27, 0;
	@%p9 bra 	$L__BB2_12;
$L__BB2_13:
	mul.wide.u32 	%rd41, %r1, 2052;
	mov.u64 	%rd42, dC;
	add.s64 	%rd43, %rd42, %rd41;
	mul.wide.u32 	%rd44, %r2, 4;
	add.s64 	%rd45, %rd43, %rd44;
	st.global.f32 	[%rd45], %f110;
$L__BB2_14:
	ret;

}
	// .globl	_Z34multiplyMatrixGPUByBlocksThreads2Di
.visible .entry _Z34multiplyMatrixGPUByBlocksThreads2Di(
	.param .u32 _Z34multiplyMatrixGPUByBlocksThreads2Di_param_0
)
{
	.reg .pred 	%p<10>;
	.reg .b32 	%r<31>;
	.reg .b32 	%f<112>;
	.reg .b64 	%rd<50>;

	ld.param.u32 	%r18, [_Z34multiplyMatrixGPUByBlocksThreads2Di_param_0];
	mov.u32 	%r19, %tid.y;
	mov.u32 	%r20, %ctaid.x;
	mov.u32 	%r21, %ntid.y;
	mad.lo.s32 	%r1, %r20, %r21, %r19;
	mov.u32 	%r22, %tid.x;
	mov.u32 	%r23, %ctaid.y;
	mov.u32 	%r24, %ntid.x;
	mad.lo.s32 	%r2, %r23, %r24, %r22;
	setp.lt.s32 	%p1, %r18, 1;
	mov.f32 	%f111, 0f00000000;
	@%p1 bra 	$L__BB3_13;
	and.b32  	%r3, %r18, 15;
	setp.lt.u32 	%p2, %r18, 16;
	mov.f32 	%f111, 0f00000000;
	mov.b32 	%r28, 0;
	@%p2 bra 	$L__BB3_4;
	and.b32  	%r28, %r18, 2147483632;
	neg.s32 	%r26, %r28;
	mul.wide.s32 	%rd15, %r1, 2052;
	mov.u64 	%rd16, dA;
	add.s64 	%rd17, %rd15, %rd16;
	add.s64 	%rd47, %rd17, 32;
	mul.wide.u32 	%rd18, %r2, 4;
	mov.u64 	%rd19, dB;
	add.s64 	%rd20, %rd18, %rd19;
	add.s64 	%rd46, %rd20, 16416;
	mov.f32 	%f111, 0f00000000;
$L__BB3_3:
	.pragma "nounroll";
	ld.global.f32 	%f18, [%rd47+-32];
	ld.global.f32 	%f19, [%rd46+-16416];
	fma.rn.f32 	%f20, %f18, %f19, %f111;
	ld.global.f32 	%f21, [%rd47+-28];
	ld.global.f32 	%f22, [%rd46+-14364];
	fma.rn.f32 	%f23, %f21, %f22, %f20;
	ld.global.f32 	%f24, [%rd47+-24];
	ld.global.f32 	%f25, [%rd46+-12312];
	fma.rn.f32 	%f26, %f24, %f25, %f23;
	ld.global.f32 	%f27, [%rd47+-20];
	ld.global.f32 	%f28, [%rd46+-10260];
	fma.rn.f32 	%f29, %f27, %f28, %f26;
	ld.global.f32 	%f30, [%rd47+-16];
	ld.global.f32 	%f31, [%rd46+-8208];
	fma.rn.f32 	%f32, %f30, %f31, %f29;
	ld.global.f32 	%f33, [%rd47+-12];
	ld.global.f32 	%f34, [%rd46+-6156];
	fma.rn.f32 	%f35, %f33, %f34, %f32;
	ld.global.f32 	%f36, [%rd47+-8];
	ld.global.f32 	%f37, [%rd46+-4104];
	fma.rn.f32 	%f38, %f36, %f37, %f35;
	ld.global.f32 	%f39, [%rd47+-4];
	ld.global.f32 	%f40, [%rd46+-2052];
	fma.rn.f32 	%f41, %f39, %f40, %f38;
	ld.global.f32 	%f42, [%rd47];
	ld.global.f32 	%f43, [%rd46];
	fma.rn.f32 	%f44, %f42, %f43, %f41;
	ld.global.f32 	%f45, [%rd47+4];
	ld.global.f32 	%f46, [%rd46+2052];
	fma.rn.f32 	%f47, %f45, %f46, %f44;
	ld.global.f32 	%f48, [%rd47+8];
	ld.global.f32 	%f49, [%rd46+4104];
	fma.rn.f32 	%f50, %f48, %f49, %f47;
	ld.global.f32 	%f51, [%rd47+12];
	ld.global.f32 	%f52, [%rd46+6156];
	fma.rn.f32 	%f53, %f51, %f52, %f50;
	ld.global.f32 	%f54, [%rd47+16];
	ld.global.f32 	%f55, [%rd46+8208];
	fma.rn.f32 	%f56, %f54, %f55, %f53;
	ld.global.f32 	%f57, [%rd47+20];
	ld.global.f32 	%f58, [%rd46+10260];
	fma.rn.f32 	%f59, %f57, %f58, %f56;
	ld.global.f32 	%f60, [%rd47+24];
	ld.global.f32 	%f61, [%rd46+12312];
	fma.rn.f32 	%f62, %f60, %f61, %f59;
	ld.global.f32 	%f63, [%rd47+28];
	ld.global.f32 	%f64, [%rd46+14364];
	fma.rn.f32 	%f111, %f63, %f64, %f62;
	add.s32 	%r26, %r26, 16;
	add.s64 	%rd47, %rd47, 64;
	add.s64 	%rd46, %rd46, 32832;
	setp.ne.s32 	%p3, %r26, 0;
	@%p3 bra 	$L__BB3_3;
$L__BB3_4:
	setp.eq.s32 	%p4, %r3, 0;
	@%p4 bra 	$L__BB3_13;
	mul.wide.s32 	%rd21, %r1, 2052;
	mov.u64 	%rd22, dA;
	add.s64 	%rd7, %rd22, %rd21;
	mul.wide.u32 	%rd23, %r2, 4;
	mov.u64 	%rd24, dB;
	add.s64 	%rd8, %rd24, %rd23;
	and.b32  	%r9, %r18, 7;
	setp.lt.u32 	%p5, %r3, 8;
	@%p5 bra 	$L__BB3_7;
	mul.wide.u32 	%rd25, %r28, 4;
	add.s64 	%rd26, %rd7, %rd25;
	ld.global.f32 	%f66, [%rd26];
	mul.wide.u32 	%rd27, %r28, 2052;
	add.s64 	%rd28, %rd8, %rd27;
	ld.global.f32 	%f67, [%rd28];
	fma.rn.f32 	%f68, %f66, %f67, %f111;
	ld.global.f32 	%f69, [%rd26+4];
	ld.global.f32 	%f70, [%rd28+2052];
	fma.rn.f32 	%f71, %f69, %f70, %f68;
	ld.global.f32 	%f72, [%rd26+8];
	ld.global.f32 	%f73, [%rd28+4104];
	fma.rn.f32 	%f74, %f72, %f73, %f71;
	ld.global.f32 	%f75, [%rd26+12];
	ld.global.f32 	%f76, [%rd28+6156];
	fma.rn.f32 	%f77, %f75, %f76, %f74;
	ld.global.f32 	%f78, [%rd26+16];
	ld.global.f32 	%f79, [%rd28+8208];
	fma.rn.f32 	%f80, %f78, %f79, %f77;
	ld.global.f32 	%f81, [%rd26+20];
	ld.global.f32 	%f82, [%rd28+10260];
	fma.rn.f32 	%f83, %f81, %f82, %f80;
	ld.global.f32 	%f84, [%rd26+24];
	ld.global.f32 	%f85, [%rd28+12312];
	fma.rn.f32 	%f86, %f84, %f85, %f83;
	ld.global.f32 	%f87, [%rd26+28];
	ld.global.f32 	%f88, [%rd28+14364];
	fma.rn.f32 	%f111, %f87, %f88, %f86;
	add.s32 	%r28, %r28, 8;
$L__BB3_7:
	setp.eq.s32 	%p6, %r9, 0;
	@%p6 bra 	$L__BB3_13;
	and.b32  	%r12, %r18, 3;
	setp.lt.u32 	%p7, %r9, 4;
	@%p7 bra 	$L__BB3_10;
	mul.wide.u32 	%rd29, %r28, 4;
	add.s64 	%rd30, %rd7, %rd29;
	ld.global.f32 	%f90, [%rd30];
	mul.wide.u32 	%rd31, %r28, 2052;
	add.s64 	%rd32, %rd8, %rd31;
	ld.global.f32 	%f91, [%rd32];
	fma.rn.f32 	%f92, %f90, %f91, %f111;
	ld.global.f32 	%f93, [%rd30+4];
	ld.global.f32 	%f94, [%rd32+2052];
	fma.rn.f32 	%f95, %f93, %f94, %f92;
	ld.global.f32 	%f96, [%rd30+8];
	ld.global.f32 	%f97, [%rd32+4104];
	fma.rn.f32 	%f98, %f96, %f97, %f95;
	ld.global.f32 	%f99, [%rd30+12];
	ld.global.f32 	%f100, [%rd32+6156];
	fma.rn.f32 	%f111, %f99, %f100, %f98;
	add.s32 	%r28, %r28, 4;
$L__BB3_10:
	setp.eq.s32 	%p8, %r12, 0;
	@%p8 bra 	$L__BB3_13;
	mul.wide.u32 	%rd33, %r28, 2052;
	add.s64 	%rd35, %rd33, %rd23;
	add.s64 	%rd49, %rd24, %rd35;
	mul.wide.u32 	%rd38, %r28, 4;
	add.s64 	%rd39, %rd21, %rd38;
	add.s64 	%rd48, %rd22, %rd39;
	neg.s32 	%r30, %r12;
$L__BB3_12:
	.pragma "nounroll";
	ld.global.f32 	%f101, [%rd48];
	ld.global.f32 	%f102, [%rd49];
	fma.rn.f32 	%f111, %f101, %f102, %f111;
	add.s64 	%rd49, %rd49, 2052;
	add.s64 	%rd48, %rd48, 4;
	add.s32 	%r30, %r30, 1;
	setp.ne.s32 	%p9, %r30, 0;
	@%p9 bra 	$L__BB3_12;
$L__BB3_13:
	mul.wide.s32 	%rd41, %r1, 2052;
	mov.u64 	%rd42, dC;
	add.s64 	%rd43, %rd42, %rd41;
	mul.wide.u32 	%rd44, %r2, 4;
	add.s64 	%rd45, %rd43, %rd44;
	st.global.f32 	[%rd45], %f111;
	ret;

}
	// .globl	_Z45multiplyMatrixGPUByBlocksThreads2DNonMultiplei
.visible .entry _Z45multiplyMatrixGPUByBlocksThreads2DNonMultiplei(
	.param .u32 _Z45multiplyMatrixGPUByBlocksThreads2DNonMultiplei_param_0
)
{
	.reg .pred 	%p<10>;
	.reg .b32 	%r<34>;
	.reg .b32 	%f<111>;
	.reg .b64 	%rd<50>;

	ld.param.u32 	%r19, [_Z45multiplyMatrixGPUByBlocksThreads2DNonMultiplei_param_0];
	mov.u32 	%r20, %tid.y;
	mov.u32 	%r21, %ctaid.x;
	mov.u32 	%r22, %ntid.y;
	mad.lo.s32 	%r1, %r21, %r22, %r20;
	mov.u32 	%r23, %tid.x;
	mov.u32 	%r24, %ctaid.y;
	mov.u32 	%r25, %ntid.x;
	mad.lo.s32 	%r26, %r24, %r25, %r23;
	max.s32 	%r27, %r1, %r26;
	setp.ge.s32 	%p1, %r27, %r19;
	@%p1 bra 	$L__BB4_14;
	and.b32  	%r3, %r19, 15;
	setp.lt.u32 	%p2, %r19, 16;
	mov.f32 	%f110, 0f00000000;
	mov.b32 	%r31, 0;
	@%p2 bra 	$L__BB4_4;
	and.b32  	%r31, %r19, 2147483632;
	neg.s32 	%r29, %r31;
	mul.wide.s32 	%rd15, %r1, 2052;
	mov.u64 	%rd16, dA;
	add.s64 	%rd17, %rd15, %rd16;
	add.s64 	%rd47, %rd17, 32;
	mul.wide.u32 	%rd18, %r26, 4;
	mov.u64 	%rd19, dB;
	add.s64 	%rd20, %rd18, %rd19;
	add.s64 	%rd46, %rd20, 16416;
	mov.f32 	%f110, 0f00000000;
$L__BB4_3:
	.pragma "nounroll";
	ld.global.f32 	%f17, [%rd47+-32];
	ld.global.f32 	%f18, [%rd46+-16416];
	fma.rn.f32 	%f19, %f17, %f18, %f110;
	ld.global.f32 	%f20, [%rd47+-28];
	ld.global.f32 	%f21, [%rd46+-14364];
	fma.rn.f32 	%f22, %f20, %f21, %f19;
	ld.global.f32 	%f23, [%rd47+-24];
	ld.global.f32 	%f24, [%rd46+-12312];
	fma.rn.f32 	%f25, %f23, %f24, %f22;
	ld.global.f32 	%f26, [%rd47+-20];
	ld.global.f32 	%f27, [%rd46+-10260];
	fma.rn.f32 	%f28, %f26, %f27, %f25;
	ld.global.f32 	%f29, [%rd47+-16];
	ld.global.f32 	%f30, [%rd46+-8208];
	fma.rn.f32 	%f31, %f29, %f30, %f28;
	ld.global.f32 	%f32, [%rd47+-12];
	ld.global.f32 	%f33, [%rd46+-6156];
	fma.rn.f32 	%f34, %f32, %f33, %f31;
	ld.global.f32 	%f35, [%rd47+-8];
	ld.global.f32 	%f36, [%rd46+-4104];
	fma.rn.f32 	%f37, %f35, %f36, %f34;
	ld.global.f32 	%f38, [%rd47+-4];
	ld.global.f32 	%f39, [%rd46+-2052];
	fma.rn.f32 	%f40, %f38, %f39, %f37;
	ld.global.f32 	%f41, [%rd47];
	ld.global.f32 	%f42, [%rd46];
	fma.rn.f32 	%f43, %f41, %f42, %f40;
	ld.global.f32 	%f44, [%rd47+4];
	ld.global.f32 	%f45, [%rd46+2052];
	fma.rn.f32 	%f46, %f44, %f45, %f43;
	ld.global.f32 	%f47, [%rd47+8];
	ld.global.f32 	%f48, [%rd46+4104];
	fma.rn.f32 	%f49, %f47, %f48, %f46;
	ld.global.f32 	%f50, [%rd47+12];
	ld.global.f32 	%f51, [%rd46+6156];
	fma.rn.f32 	%f52, %f50, %f51, %f49;
	ld.global.f32 	%f53, [%rd47+16];
	ld.global.f32 	%f54, [%rd46+8208];
	fma.rn.f32 	%f55, %f53, %f54, %f52;
	ld.global.f32 	%f56, [%rd47+20];
	ld.global.f32 	%f57, [%rd46+10260];
	fma.rn.f32 	%f58, %f56, %f57, %f55;
	ld.global.f32 	%f59, [%rd47+24];
	ld.global.f32 	%f60, [%rd46+12312];
	fma.rn.f32 	%f61, %f59, %f60, %f58;
	ld.global.f32 	%f62, [%rd47+28];
	ld.global.f32 	%f63, [%rd46+14364];
	fma.rn.f32 	%f110, %f62, %f63, %f61;
	add.s32 	%r29, %r29, 16;
	add.s64 	%rd47, %rd47, 64;
	add.s64 	%rd46, %rd46, 32832;
	setp.ne.s32 	%p3, %r29, 0;
	@%p3 bra 	$L__BB4_3;
$L__BB4_4:
	setp.eq.s32 	%p4, %r3, 0;
	@%p4 bra 	$L__BB4_13;
	mul.wide.s32 	%rd21, %r1, 2052;
	mov.u64 	%rd22, dA;
	add.s64 	%rd7, %rd22, %rd21;
	mul.wide.u32 	%rd23, %r26, 4;
	mov.u64 	%rd24, dB;
	add.s64 	%rd8, %rd24, %rd23;
	and.b32  	%r9, %r19, 7;
	setp.lt.u32 	%p5, %r3, 8;
	@%p5 bra 	$L__BB4_7;
	mul.wide.u32 	%rd25, %r31, 4;
	add.s64 	%rd26, %rd7, %rd25;
	ld.global.f32 	%f65, [%rd26];
	mul.wide.u32 	%rd27, %r31, 2052;
	add.s64 	%rd28, %rd8, %rd27;
	ld.global.f32 	%f66, [%rd28];
	fma.rn.f32 	%f67, %f65, %f66, %f110;
	ld.global.f32 	%f68, [%rd26+4];
	ld.global.f32 	%f69, [%rd28+2052];
	fma.rn.f32 	%f70, %f68, %f69, %f67;
	ld.global.f32 	%f71, [%rd26+8];
	ld.global.f32 	%f72, [%rd28+4104];
	fma.rn.f32 	%f73, %f71, %f72, %f70;
	ld.global.f32 	%f74, [%rd26+12];
	ld.global.f32 	%f75, [%rd28+6156];
	fma.rn.f32 	%f76, %f74, %f75, %f73;
	ld.global.f32 	%f77, [%rd26+16];
	ld.global.f32 	%f78, [%rd28+8208];
	fma.rn.f32 	%f79, %f77, %f78, %f76;
	ld.global.f32 	%f80, [%rd26+20];
	ld.global.f32 	%f81, [%rd28+10260];
	fma.rn.f32 	%f82, %f80, %f81, %f79;
	ld.global.f32 	%f83, [%rd26+24];
	ld.global.f32 	%f84, [%rd28+12312];
	fma.rn.f32 	%f85, %f83, %f84, %f82;
	ld.global.f32 	%f86, [%rd26+28];
	ld.global.f32 	%f87, [%rd28+14364];
	fma.rn.f32 	%f110, %f86, %f87, %f85;
	add.s32 	%r31, %r31, 8;
$L__BB4_7:
	setp.eq.s32 	%p6, %r9, 0;
	@%p6 bra 	$L__BB4_13;
	and.b32  	%r12, %r19, 3;
	setp.lt.u32 	%p7, %r9, 4;
	@%p7 bra 	$L__BB4_10;
	mul.wide.u32 	%rd29, %r31, 4;
	add.s64 	%rd30, %rd7, %rd29;
	ld.global.f32 	%f89, [%rd30];
	mul.wide.u32 	%rd31, %r31, 2052;
	add.s64 	%rd32, %rd8, %rd31;
	ld.global.f32 	%f90, [%rd32];
	fma.rn.f32 	%f91, %f89, %f90, %f110;
	ld.global.f32 	%f92, [%rd30+4];
	ld.global.f32 	%f93, [%rd32+2052];
	fma.rn.f32 	%f94, %f92, %f93, %f91;
	ld.global.f32 	%f95, [%rd30+8];
	ld.global.f32 	%f96, [%rd32+4104];
	fma.rn.f32 	%f97, %f95, %f96, %f94;
	ld.global.f32 	%f98, [%rd30+12];
	ld.global.f32 	%f99, [%rd32+6156];
	fma.rn.f32 	%f110, %f98, %f99, %f97;
	add.s32 	%r31, %r31, 4;
$L__BB4_10:
	setp.eq.s32 	%p8, %r12, 0;
	@%p8 bra 	$L__BB4_13;
	mul.wide.u32 	%rd33, %r31, 2052;
	add.s64 	%rd35, %rd33, %rd23;
	add.s64 	%rd49, %rd24, %rd35;
	mul.wide.u32 	%rd38, %r31, 4;
	add.s64 	%rd39, %rd21, %rd38;
	add.s64 	%rd48, %rd22, %rd39;
	neg.s32 	%r33, %r12;
$L__BB4_12:
	.pragma "nounroll";
	ld.global.f32 	%f100, [%rd48];
	ld.global.f32 	%f101, [%rd49];
	fma.rn.f32 	%f110, %f100, %f101, %f110;
	add.s64 	%rd49, %rd49, 2052;
	add.s64 	%rd48, %rd48, 4;
	add.s32 	%r33, %r33, 1;
	setp.ne.s32 	%p9, %r33, 0;
	@%p9 bra 	$L__BB4_12;
$L__BB4_13:
	mul.wide.s32 	%rd41, %r1, 2052;
	mov.u64 	%rd42, dC;
	add.s64 	%rd43, %rd42, %rd41;
	mul.wide.u32 	%rd44, %r26, 4;
	add.s64 	%rd45, %rd43, %rd44;
	st.global.f32 	[%rd45], %f110;
$L__BB4_14:
	ret;

}
	// .globl	_Z57multiplyMatrixGPUByBlocksThreads2DNonMultipleSharedMemoryi
.visible .entry _Z57multiplyMatrixGPUByBlocksThreads2DNonMultipleSharedMemoryi(
	.param .u32 _Z57multiplyMatrixGPUByBlocksThreads2DNonMultipleSharedMemoryi_param_0
)
{
	.reg .pred 	%p<9>;
	.reg .b32 	%r<28>;
	.reg .b32 	%f<108>;
	.reg .b64 	%rd<22>;
	// demoted variable
	.shared .align 4 .b8 _ZZ57multiplyMatrixGPUByBlocksThreads2DNonMultipleSharedMemoryiE4shdA[4096];
	// demoted variable
	.shared .align 4 .b8 _ZZ57multiplyMatrixGPUByBlocksThreads2DNonMultipleSharedMemoryiE4shdB[4096];
	mov.u32 	%r26, %tid.y;
	mov.u32 	%r16, %ctaid.y;
	shl.b32 	%r17, %r16, 5;
	add.s32 	%r2, %r17, %r26;
	mov.u32 	%r25, %tid.x;
	mov.u32 	%r18, %ctaid.x;
	shl.b32 	%r19, %r18, 5;
	add.s32 	%r4, %r19, %r25;
	shl.b32 	%r20, %r26, 7;
	mov.u32 	%r21, _ZZ57multiplyMatrixGPUByBlocksThreads2DNonMultipleSharedMemoryiE4shdA;
	add.s32 	%r5, %r21, %r20;
	shl.b32 	%r22, %r25, 2;
	add.s32 	%r6, %r5, %r22;
	mov.u32 	%r23, _ZZ57multiplyMatrixGPUByBlocksThreads2DNonMultipleSharedMemoryiE4shdB;
	add.s32 	%r8, %r23, %r22;
	add.s32 	%r7, %r8, %r20;
	mul.wide.u32 	%rd7, %r26, 2052;
	mul.wide.s32 	%rd8, %r4, 4;
	add.s64 	%rd9, %rd7, %rd8;
	mov.u64 	%rd10, dB;
	add.s64 	%rd21, %rd10, %rd9;
	mul.wide.u32 	%rd11, %r2, 2052;
	mul.wide.u32 	%rd12, %r25, 4;
	add.s64 	%rd13, %rd11, %rd12;
	mov.u64 	%rd14, dA;
	add.s64 	%rd20, %rd14, %rd13;
	mov.f32 	%f105, 0f00000000;
	mov.b32 	%r27, 0;
$L__BB5_1:
	max.u32 	%r24, %r2, %r25;
	setp.gt.u32 	%p1, %r24, 512;
	mov.f32 	%f106, 0f00000000;
	@%p1 bra 	$L__BB5_3;
	ld.global.f32 	%f106, [%rd20];
$L__BB5_3:
	setp.gt.s32 	%p2, %r4, 512;
	st.shared.f32 	[%r6], %f106;
	setp.gt.u32 	%p3, %r26, 512;
	mov.f32 	%f107, 0f00000000;
	or.pred  	%p4, %p2, %p3;
	@%p4 bra 	$L__BB5_5;
	ld.global.f32 	%f107, [%rd21];
$L__BB5_5:
	st.shared.f32 	[%r7], %f107;
	bar.sync 	0;
	ld.shared.f32 	%f10, [%r5];
	ld.shared.f32 	%f11, [%r8];
	fma.rn.f32 	%f12, %f10, %f11, %f105;
	ld.shared.f32 	%f13, [%r5+4];
	ld.shared.f32 	%f14, [%r8+128];
	fma.rn.f32 	%f15, %f13, %f14, %f12;
	ld.shared.f32 	%f16, [%r5+8];
	ld.shared.f32 	%f17, [%r8+256];
	fma.rn.f32 	%f18, %f16, %f17, %f15;
	ld.shared.f32 	%f19, [%r5+12];
	ld.shared.f32 	%f20, [%r8+384];
	fma.rn.f32 	%f21, %f19, %f20, %f18;
	ld.shared.f32 	%f22, [%r5+16];
	ld.shared.f32 	%f23, [%r8+512];
	fma.rn.f32 	%f24, %f22, %f23, %f21;
	ld.shared.f32 	%f25, [%r5+20];
	ld.shared.f32 	%f26, [%r8+640];
	fma.rn.f32 	%f27, %f25, %f26, %f24;
	ld.shared.f32 	%f28, [%r5+24];
	ld.shared.f32 	%f29, [%r8+768];
	fma.rn.f32 	%f30, %f28, %f29, %f27;
	ld.shared.f32 	%f31, [%r5+28];
	ld.shared.f32 	%f32, [%r8+896];
	fma.rn.f32 	%f33, %f31, %f32, %f30;
	ld.shared.f32 	%f34, [%r5+32];
	ld.shared.f32 	%f35, [%r8+1024];
	fma.rn.f32 	%f36, %f34, %f35, %f33;
	ld.shared.f32 	%f37, [%r5+36];
	ld.shared.f32 	%f38, [%r8+1152];
	fma.rn.f32 	%f39, %f37, %f38, %f36;
	ld.shared.f32 	%f40, [%r5+40];
	ld.shared.f32 	%f41, [%r8+1280];
	fma.rn.f32 	%f42, %f40, %f41, %f39;
	ld.shared.f32 	%f43, [%r5+44];
	ld.shared.f32 	%f44, [%r8+1408];
	fma.rn.f32 	%f45, %f43, %f44, %f42;
	ld.shared.f32 	%f46, [%r5+48];
	ld.shared.f32 	%f47, [%r8+1536];
	fma.rn.f32 	%f48, %f46, %f47, %f45;
	ld.shared.f32 	%f49, [%r5+52];
	ld.shared.f32 	%f50, [%r8+1664];
	fma.rn.f32 	%f51, %f49, %f50, %f48;
	ld.shared.f32 	%f52, [%r5+56];
	ld.shared.f32 	%f53, [%r8+1792];
	fma.rn.f32 	%f54, %f52, %f53, %f51;
	ld.shared.f32 	%f55, [%r5+60];
	ld.shared.f32 	%f56, [%r8+1920];
	fma.rn.f32 	%f57, %f55, %f56, %f54;
	ld.shared.f32 	%f58, [%r5+64];
	ld.shared.f32 	%f59, [%r8+2048];
	fma.rn.f32 	%f60, %f58, %f59, %f57;
	ld.shared.f32 	%f61, [%r5+68];
	ld.shared.f32 	%f62, [%r8+2176];
	fma.rn.f32 	%f63, %f61, %f62, %f60;
	ld.shared.f32 	%f64, [%r5+72];
	ld.shared.f32 	%f65, [%r8+2304];
	fma.rn.f32 	%f66, %f64, %f65, %f63;
	ld.shared.f32 	%f67, [%r5+76];
	ld.shared.f32 	%f68, [%r8+2432];
	fma.rn.f32 	%f69, %f67, %f68, %f66;
	ld.shared.f32 	%f70, [%r5+80];
	ld.shared.f32 	%f71, [%r8+2560];
	fma.rn.f32 	%f72, %f70, %f71, %f69;
	ld.shared.f32 	%f73, [%r5+84];
	ld.shared.f32 	%f74, [%r8+2688];
	fma.rn.f32 	%f75, %f73, %f74, %f72;
	ld.shared.f32 	%f76, [%r5+88];
	ld.shared.f32 	%f77, [%r8+2816];
	fma.rn.f32 	%f78, %f76, %f77, %f75;
	ld.shared.f32 	%f79, [%r5+92];
	ld.shared.f32 	%f80, [%r8+2944];
	fma.rn.f32 	%f81, %f79, %f80, %f78;
	ld.shared.f32 	%f82, [%r5+96];
	ld.shared.f32 	%f83, [%r8+3072];
	fma.rn.f32 	%f84, %f82, %f83, %f81;
	ld.shared.f32 	%f85, [%r5+100];
	ld.shared.f32 	%f86, [%r8+3200];
	fma.rn.f32 	%f87, %f85, %f86, %f84;
	ld.shared.f32 	%f88, [%r5+104];
	ld.shared.f32 	%f89, [%r8+3328];
	fma.rn.f32 	%f90, %f88, %f89, %f87;
	ld.shared.f32 	%f91, [%r5+108];
	ld.shared.f32 	%f92, [%r8+3456];
	fma.rn.f32 	%f93, %f91, %f92, %f90;
	ld.shared.f32 	%f94, [%r5+112];
	ld.shared.f32 	%f95, [%r8+3584];
	fma.rn.f32 	%f96, %f94, %f95, %f93;
	ld.shared.f32 	%f97, [%r5+116];
	ld.shared.f32 	%f98, [%r8+3712];
	fma.rn.f32 	%f99, %f97, %f98, %f96;
	ld.shared.f32 	%f100, [%r5+120];
	ld.shared.f32 	%f101, [%r8+3840];
	fma.rn.f32 	%f102, %f100, %f101, %f99;
	ld.shared.f32 	%f103, [%r5+124];
	ld.shared.f32 	%f104, [%r8+3968];
	fma.rn.f32 	%f105, %f103, %f104, %f102;
	bar.sync 	0;
	add.s32 	%r27, %r27, 1;
	add.s64 	%rd21, %rd21, 65664;
	add.s32 	%r26, %r26, 32;
	add.s64 	%rd20, %rd20, 128;
	add.s32 	%r25, %r25, 32;
	setp.ne.s32 	%p5, %r27, 17;
	@%p5 bra 	$L__BB5_1;
	setp.gt.s32 	%p6, %r4, 512;
	setp.gt.u32 	%p7, %r2, 512;
	or.pred  	%p8, %p7, %p6;
	@%p8 bra 	$L__BB5_8;
	mov.u64 	%rd16, dC;
	add.s64 	%rd17, %rd16, %rd11;
	add.s64 	%rd19, %rd17, %rd8;
	st.global.f32 	[%rd19], %f105;
$L__BB5_8:
	ret;

}
	// .globl	_Z8matmulshi
.visible .entry _Z8matmulshi(
	.param .u32 _Z8matmulshi_param_0
)
{
	.reg .pred 	%p<10>;
	.reg .b32 	%r<34>;
	.reg .b32 	%f<111>;
	.reg .b64 	%rd<16>;
	// demoted variable
	.shared .align 4 .b8 _ZZ8matmulshiE4shdA[4096];
	// demoted variable
	.shared .align 4 .b8 _ZZ8matmulshiE4shdB[4096];
	ld.param.u32 	%r16, [_Z8matmulshi_param_0];
	mov.u32 	%r32, %tid.y;
	mov.u32 	%r17, %ctaid.y;
	shl.b32 	%r18, %r17, 5;
	add.s32 	%r2, %r18, %r32;
	mov.u32 	%r31, %tid.x;
	mov.u32 	%r19, %ctaid.x;
	shl.b32 	%r20, %r19, 5;
	add.s32 	%r4, %r20, %r31;
	setp.lt.s32 	%p1, %r16, -30;
	mov.f32 	%f110, 0f00000000;
	@%p1 bra 	$L__BB6_7;
	add.s32 	%r21, %r16, -1;
	shr.s32 	%r22, %r21, 31;
	shr.u32 	%r23, %r22, 27;
	add.s32 	%r24, %r21, %r23;
	shr.s32 	%r25, %r24, 5;
	neg.s32 	%r33, %r25;
	shl.b32 	%r26, %r32, 7;
	mov.u32 	%r27, _ZZ8matmulshiE4shdA;
	add.s32 	%r5, %r27, %r26;
	shl.b32 	%r28, %r31, 2;
	add.s32 	%r6, %r5, %r28;
	mul.wide.u32 	%rd3, %r2, 2052;
	mov.u64 	%rd4, dA;
	add.s64 	%rd1, %rd4, %rd3;
	mov.u32 	%r29, _ZZ8matmulshiE4shdB;
	add.s32 	%r8, %r29, %r28;
	add.s32 	%r7, %r8, %r26;
	mul.wide.s32 	%rd5, %r4, 4;
	mov.u64 	%rd6, dB;
	add.s64 	%rd2, %rd6, %rd5;
	mov.f32 	%f110, 0f00000000;
$L__BB6_2:
	setp.ge.s32 	%p2, %r2, %r16;
	setp.ge.u32 	%p3, %r31, %r16;
	mov.f32 	%f108, 0f00000000;
	or.pred  	%p4, %p2, %p3;
	@%p4 bra 	$L__BB6_4;
	mul.wide.u32 	%rd7, %r31, 4;
	add.s64 	%rd8, %rd1, %rd7;
	ld.global.f32 	%f108, [%rd8];
$L__BB6_4:
	setp.ge.s32 	%p5, %r4, %r16;
	st.shared.f32 	[%r6], %f108;
	setp.ge.u32 	%p6, %r32, %r16;
	mov.f32 	%f109, 0f00000000;
	or.pred  	%p7, %p5, %p6;
	@%p7 bra 	$L__BB6_6;
	mul.wide.u32 	%rd9, %r32, 2052;
	add.s64 	%rd10, %rd2, %rd9;
	ld.global.f32 	%f109, [%rd10];
$L__BB6_6:
	st.shared.f32 	[%r7], %f109;
	bar.sync 	0;
	ld.shared.f32 	%f12, [%r5];
	ld.shared.f32 	%f13, [%r8];
	fma.rn.f32 	%f14, %f12, %f13, %f110;
	ld.shared.f32 	%f15, [%r5+4];
	ld.shared.f32 	%f16, [%r8+128];
	fma.rn.f32 	%f17, %f15, %f16, %f14;
	ld.shared.f32 	%f18, [%r5+8];
	ld.shared.f32 	%f19, [%r8+256];
	fma.rn.f32 	%f20, %f18, %f19, %f17;
	ld.shared.f32 	%f21, [%r5+12];
	ld.shared.f32 	%f22, [%r8+384];
	fma.rn.f32 	%f23, %f21, %f22, %f20;
	ld.shared.f32 	%f24, [%r5+16];
	ld.shared.f32 	%f25, [%r8+512];
	fma.rn.f32 	%f26, %f24, %f25, %f23;
	ld.shared.f32 	%f27, [%r5+20];
	ld.shared.f32 	%f28, [%r8+640];
	fma.rn.f32 	%f29, %f27, %f28, %f26;
	ld.shared.f32 	%f30, [%r5+24];
	ld.shared.f32 	%f31, [%r8+768];
	fma.rn.f32 	%f32, %f30, %f31, %f29;
	ld.shared.f32 	%f33, [%r5+28];
	ld.shared.f32 	%f34, [%r8+896];
	fma.rn.f32 	%f35, %f33, %f34, %f32;
	ld.shared.f32 	%f36, [%r5+32];
	ld.shared.f32 	%f37, [%r8+1024];
	fma.rn.f32 	%f38, %f36, %f37, %f35;
	ld.shared.f32 	%f39, [%r5+36];
	ld.shared.f32 	%f40, [%r8+1152];
	fma.rn.f32 	%f41, %f39, %f40, %f38;
	ld.shared.f32 	%f42, [%r5+40];
	ld.shared.f32 	%f43, [%r8+1280];
	fma.rn.f32 	%f44, %f42, %f43, %f41;
	ld.shared.f32 	%f45, [%r5+44];
	ld.shared.f32 	%f46, [%r8+1408];
	fma.rn.f32 	%f47, %f45, %f46, %f44;
	ld.shared.f32 	%f48, [%r5+48];
	ld.shared.f32 	%f49, [%r8+1536];
	fma.rn.f32 	%f50, %f48, %f49, %f47;
	ld.shared.f32 	%f51, [%r5+52];
	ld.shared.f32 	%f52, [%r8+1664];
	fma.rn.f32 	%f53, %f51, %f52, %f50;
	ld.shared.f32 	%f54, [%r5+56];
	ld.shared.f32 	%f55, [%r8+1792];
	fma.rn.f32 	%f56, %f54, %f55, %f53;
	ld.shared.f32 	%f57, [%r5+60];
	ld.shared.f32 	%f58, [%r8+1920];
	fma.rn.f32 	%f59, %f57, %f58, %f56;
	ld.shared.f32 	%f60, [%r5+64];
	ld.shared.f32 	%f61, [%r8+2048];
	fma.rn.f32 	%f62, %f60, %f61, %f59;
	ld.shared.f32 	%f63, [%r5+68];
	ld.shared.f32 	%f64, [%r8+2176];
	fma.rn.f32 	%f65, %f63, %f64, %f62;
	ld.shared.f32 	%f66, [%r5+72];
	ld.shared.f32 	%f67, [%r8+2304];
	fma.rn.f32 	%f68, %f66, %f67, %f65;
	ld.shared.f32 	%f69, [%r5+76];
	ld.shared.f32 	%f70, [%r8+2432];
	fma.rn.f32 	%f71, %f69, %f70, %f68;
	ld.shared.f32 	%f72, [%r5+80];
	ld.shared.f32 	%f73, [%r8+2560];
	fma.rn.f32 	%f74, %f72, %f73, %f71;
	ld.shared.f32 	%f75, [%r5+84];
	ld.shared.f32 	%f76, [%r8+2688];
	fma.rn.f32 	%f77, %f75, %f76, %f74;
	ld.shared.f32 	%f78, [%r5+88];
	ld.shared.f32 	%f79, [%r8+2816];
	fma.rn.f32 	%f80, %f78, %f79, %f77;
	ld.shared.f32 	%f81, [%r5+92];
	ld.shared.f32 	%f82, [%r8+2944];
	fma.rn.f32 	%f83, %f81, %f82, %f80;
	ld.shared.f32 	%f84, [%r5+96];
	ld.shared.f32 	%f85, [%r8+3072];
	fma.rn.f32 	%f86, %f84, %f85, %f83;
	ld.shared.f32 	%f87, [%r5+100];
	ld.shared.f32 	%f88, [%r8+3200];
	fma.rn.f32 	%f89, %f87, %f88, %f86;
	ld.shared.f32 	%f90, [%r5+104];
	ld.shared.f32 	%f91, [%r8+3328];
	fma.rn.f32 	%f92, %f90, %f91, %f89;
	ld.shared.f32 	%f93, [%r5+108];
	ld.shared.f32 	%f94, [%r8+3456];
	fma.rn.f32 	%f95, %f93, %f94, %f92;
	ld.shared.f32 	%f96, [%r5+112];
	ld.shared.f32 	%f97, [%r8+3584];
	fma.rn.f32 	%f98, %f96, %f97, %f95;
	ld.shared.f32 	%f99, [%r5+116];
	ld.shared.f32 	%f100, [%r8+3712];
	fma.rn.f32 	%f101, %f99, %f100, %f98;
	ld.shared.f32 	%f102, [%r5+120];
	ld.shared.f32 	%f103, [%r8+3840];
	fma.rn.f32 	%f104, %f102, %f103, %f101;
	ld.shared.f32 	%f105, [%r5+124];
	ld.shared.f32 	%f106, [%r8+3968];
	fma.rn.f32 	%f110, %f105, %f106, %f104;
	bar.sync 	0;
	add.s32 	%r33, %r33, 1;
	add.s32 	%r32, %r32, 32;
	add.s32 	%r31, %r31, 32;
	setp.ne.s32 	%p8, %r33, 1;
	@%p8 bra 	$L__BB6_2;
$L__BB6_7:
	max.s32 	%r30, %r2, %r4;
	setp.ge.s32 	%p9, %r30, %r16;
	@%p9 bra 	$L__BB6_9;
	mul.wide.u32 	%rd11, %r2, 2052;
	mov.u64 	%rd12, dC;
	add.s64 	%rd13, %rd12, %rd11;
	mul.wide.s32 	%rd14, %r4, 4;
	add.s64 	%rd15, %rd13, %rd14;
	st.global.f32 	[%rd15], %f110;
$L__BB6_9:
	ret;

}


// ===== COMPILED SASS (sm_100) =====

	.target	sm_100

	.elftype	@"ET_EXEC"


//--------------------- .note.nv.tkinfo           --------------------------
	.section	.note.nv.tkinfo,"",@"SHT_NOTE"
	.sectionflags	@"SHF_NOTE_NV_TKINFO"
	.tkinfo
        /*0018*/ 	.word	0x00000002
        /*0030*/ 	.string	""
        /*0030*/ 	.string	"ptxas"
        /*0030*/ 	.string	"Cuda compilation tools, release 13.0, V13.0.88"
        /*0030*/ 	.string	"Build cuda_13.0.r13.0/compiler.36424714_0"
        /*0030*/ 	.string	"-arch sm_100 -m 64 "



//--------------------- .note.nv.cuinfo           --------------------------
	.section	.note.nv.cuinfo,"",@"SHT_NOTE"
	.sectionflags	@"SHF_NOTE_NV_CUINFO"
        /*0018*/ 	.short	0x0002
        /*001a*/ 	.short	0x0064
        /*001c*/ 	.short	0x0082
	.zero		2


//--------------------- .nv.info                  --------------------------
	.section	.nv.info,"",@"SHT_CUDA_INFO"
	.align	4


	//----- nvinfo : EIATTR_REGCOUNT
	.align		4
        /*0000*/ 	.byte	0x04, 0x2f
        /*0002*/ 	.short	(.L_4 - .L_3)
	.align		4
.L_3:
        /*0004*/ 	.word	index@(_Z25multiplyMatrixGPUByBlocksi)
        /*0008*/ 	.word	0x0000001f


	//----- nvinfo : EIATTR_FRAME_SIZE
	.align		4
.L_4:
        /*000c*/ 	.byte	0x04, 0x11
        /*000e*/ 	.short	(.L_6 - .L_5)
	.align		4
.L_5:
        /*0010*/ 	.word	index@(_Z25multiplyMatrixGPUByBlocksi)
        /*0014*/ 	.word	0x00000000


	//----- nvinfo : EIATTR_REGCOUNT
	.align		4
.L_6:
        /*0018*/ 	.byte	0x04, 0x2f
        /*001a*/ 	.short	(.L_8 - .L_7)
	.align		4
.L_7:
        /*001c*/ 	.word	index@(_Z34multiplyMatrixGPUByBlocksThreads1Di)
        /*0020*/ 	.word	0x0000001f


	//----- nvinfo : EIATTR_FRAME_SIZE
	.align		4
.L_8:
        /*0024*/ 	.byte	0x04, 0x11
        /*0026*/ 	.short	(.L_10 - .L_9)
	.align		4
.L_9:
        /*0028*/ 	.word	index@(_Z34multiplyMatrixGPUByBlocksThreads1Di)
        /*002c*/ 	.word	0x00000000


	//----- nvinfo : EIATTR_REGCOUNT
	.align		4
.L_10:
        /*0030*/ 	.byte	0x04, 0x2f
        /*0032*/ 	.short	(.L_12 - .L_11)
	.align		4
.L_11:
        /*0034*/ 	.word	index@(_Z45multiplyMatrixGPUByBlocksThreads1DNonMultiplei)
        /*0038*/ 	.word	0x0000001f


	//----- nvinfo : EIATTR_FRAME_SIZE
	.align		4
.L_12:
        /*003c*/ 	.byte	0x04, 0x11
        /*003e*/ 	.short	(.L_14 - .L_13)
	.align		4
.L_13:
        /*0040*/ 	.word	index@(_Z45multiplyMatrixGPUByBlocksThreads1DNonMultiplei)
        /*0044*/ 	.word	0x00000000


	//----- nvinfo : EIATTR_REGCOUNT
	.align		4
.L_14:
        /*0048*/ 	.byte	0x04, 0x2f
        /*004a*/ 	.short	(.L_16 - .L_15)
	.align		4
.L_15:
        /*004c*/ 	.word	index@(_Z34multiplyMatrixGPUByBlocksThreads2Di)
        /*0050*/ 	.word	0x00000020


	//----- nvinfo : EIATTR_FRAME_SIZE
	.align		4
.L_16:
        /*0054*/ 	.byte	0x04, 0x11
        /*0056*/ 	.short	(.L_18 - .L_17)
	.align		4
.L_17:
        /*0058*/ 	.word	index@(_Z34multiplyMatrixGPUByBlocksThreads2Di)
        /*005c*/ 	.word	0x00000000


	//----- nvinfo : EIATTR_REGCOUNT
	.align		4
.L_18:
        /*0060*/ 	.byte	0x04, 0x2f
        /*0062*/ 	.short	(.L_20 - .L_19)
	.align		4
.L_19:
        /*0064*/ 	.word	index@(_Z45multiplyMatrixGPUByBlocksThreads2DNonMultiplei)
        /*0068*/ 	.word	0x00000020


	//----- nvinfo : EIATTR_FRAME_SIZE
	.align		4
.L_20:
        /*006c*/ 	.byte	0x04, 0x11
        /*006e*/ 	.short	(.L_22 - .L_21)
	.align		4
.L_21:
        /*0070*/ 	.word	index@(_Z45multiplyMatrixGPUByBlocksThreads2DNonMultiplei)
        /*0074*/ 	.word	0x00000000


	//----- nvinfo : EIATTR_REGCOUNT
	.align		4
.L_22:
        /*0078*/ 	.byte	0x04, 0x2f
        /*007a*/ 	.short	(.L_24 - .L_23)
	.align		4
.L_23:
        /*007c*/ 	.word	index@(_Z57multiplyMatrixGPUByBlocksThreads2DNonMultipleSharedMemoryi)
        /*0080*/ 	.word	0x00000020


	//----- nvinfo : EIATTR_FRAME_SIZE
	.align		4
.L_24:
        /*0084*/ 	.byte	0x04, 0x11
        /*0086*/ 	.short	(.L_26 - .L_25)
	.align		4
.L_25:
        /*0088*/ 	.word	index@(_Z57multiplyMatrixGPUByBlocksThreads2DNonMultipleSharedMemoryi)
        /*008c*/ 	.word	0x00000000


	//----- nvinfo : EIATTR_REGCOUNT
	.align		4
.L_26:
        /*0090*/ 	.byte	0x04, 0x2f
        /*0092*/ 	.short	(.L_28 - .L_27)
	.align		4
.L_27:
        /*0094*/ 	.word	index@(_Z8matmulshi)
        /*0098*/ 	.word	0x00000020


	//----- nvinfo : EIATTR_FRAME_SIZE
	.align		4
.L_28:
        /*009c*/ 	.byte	0x04, 0x11
        /*009e*/ 	.short	(.L_30 - .L_29)
	.align		4
.L_29:
        /*00a0*/ 	.word	index@(_Z8matmulshi)
        /*00a4*/ 	.word	0x00000000


	//----- nvinfo : EIATTR_MIN_STACK_SIZE
	.align		4
.L_30:
        /*00a8*/ 	.byte	0x04, 0x12
        /*00aa*/ 	.short	(.L_32 - .L_31)
	.align		4
.L_31:
        /*00ac*/ 	.word	index@(_Z8matmulshi)
        /*00b0*/ 	.word	0x00000000


	//----- nvinfo : EIATTR_MIN_STACK_SIZE
	.align		4
.L_32:
        /*00b4*/ 	.byte	0x04, 0x12
        /*00b6*/ 	.short	(.L_34 - .L_33)
	.align		4
.L_33:
        /*00b8*/ 	.word	index@(_Z57multiplyMatrixGPUByBlocksThreads2DNonMultipleSharedMemoryi)
        /*00bc*/ 	.word	0x00000000


	//----- nvinfo : EIATTR_MIN_STACK_SIZE
	.align		4
.L_34:
        /*00c0*/ 	.byte	0x04, 0x12
        /*00c2*/ 	.short	(.L_36 - .L_35)
	.align		4
.L_35:
        /*00c4*/ 	.word	index@(_Z45multiplyMatrixGPUByBlocksThreads2DNonMultiplei)
        /*00c8*/ 	.word	0x00000000


	//----- nvinfo : EIATTR_MIN_STACK_SIZE
	.align		4
.L_36:
        /*00cc*/ 	.byte	0x04, 0x12
        /*00ce*/ 	.short	(.L_38 - .L_37)
	.align		4
.L_37:
        /*00d0*/ 	.word	index@(_Z34multiplyMatrixGPUByBlocksThreads2Di)
        /*00d4*/ 	.word	0x00000000


	//----- nvinfo : EIATTR_MIN_STACK_SIZE
	.align		4
.L_38:
        /*00d8*/ 	.byte	0x04, 0x12
        /*00da*/ 	.short	(.L_40 - .L_39)
	.align		4
.L_39:
        /*00dc*/ 	.word	index@(_Z45multiplyMatrixGPUByBlocksThreads1DNonMultiplei)
        /*00e0*/ 	.word	0x00000000


	//----- nvinfo : EIATTR_MIN_STACK_SIZE
	.align		4
.L_40:
        /*00e4*/ 	.byte	0x04, 0x12
        /*00e6*/ 	.short	(.L_42 - .L_41)
	.align		4
.L_41:
        /*00e8*/ 	.word	index@(_Z34multiplyMatrixGPUByBlocksThreads1Di)
        /*00ec*/ 	.word	0x00000000


	//----- nvinfo : EIATTR_MIN_STACK_SIZE
	.align		4
.L_42:
        /*00f0*/ 	.byte	0x04, 0x12
        /*00f2*/ 	.short	(.L_44 - .L_43)
	.align		4
.L_43:
        /*00f4*/ 	.word	index@(_Z25multiplyMatrixGPUByBlocksi)
        /*00f8*/ 	.word	0x00000000
.L_44:


//--------------------- .nv.compat                --------------------------
	.section	.nv.compat,"",@"SHT_CUDA_COMPAT_INFO"
	.align	4
        /*0000*/ 	.byte	0x02, 0x09, 0x00, 0x00, 0x02, 0x02, 0x01, 0x00, 0x02, 0x05, 0x05, 0x00, 0x03, 0x07, 0x01, 0x01
        /*0010*/ 	.byte	0x02, 0x03, 0x00, 0x00, 0x02, 0x06, 0x01, 0x00, 0x04, 0x0b, 0x08, 0x00, 0x09, 0x00, 0x00, 0x00
        /*0020*/ 	.byte	0x00, 0x00, 0x00, 0x00


//--------------------- .nv.info._Z8matmulshi     --------------------------
	.section	.nv.info._Z8matmulshi,"",@"SHT_CUDA_INFO"
	.sectionflags	@""
	.align	4


	//----- nvinfo : EIATTR_CUDA_API_VERSION
	.align		4
        /*0000*/ 	.byte	0x04, 0x37
        /*0002*/ 	.short	(.L_46 - .L_45)
.L_45:
        /*0004*/ 	.word	0x00000082


	//----- nvinfo : EIATTR_KPARAM_INFO
	.align		4
.L_46:
        /*0008*/ 	.byte	0x04, 0x17
        /*000a*/ 	.short	(.L_48 - .L_47)
.L_47:
        /*000c*/ 	.word	0x00000000
        /*0010*/ 	.short	0x0000
        /*0012*/ 	.short	0x0000
        /*0014*/ 	.byte	0x00, 0xf0, 0x11, 0x00


	//----- nvinfo : EIATTR_SPARSE_MMA_MASK
	.align		4
.L_48:
        /*0018*/ 	.byte	0x03, 0x50
        /*001a*/ 	.short	0x0000


	//----- nvinfo : EIATTR_MAXREG_COUNT
	.align		4
        /*001c*/ 	.byte	0x03, 0x1b
        /*001e*/ 	.short	0x00ff


	//----- nvinfo : EIATTR_NUM_BARRIERS
	.align		4
        /*0020*/ 	.byte	0x02, 0x4c
        /*0022*/ 	.byte	0x01
	.zero		1


	//----- nvinfo : EIATTR_MERCURY_ISA_VERSION
	.align		4
        /*0024*/ 	.byte	0x03, 0x5f
        /*0026*/ 	.short	0x0101


	//----- nvinfo : EIATTR_VRC_CTA_INIT_COUNT
	.align		4
        /*0028*/ 	.byte	0x02, 0x4a
	.zero		1
	.zero		1


	//----- nvinfo : EIATTR_EXIT_INSTR_OFFSETS
	.align		4
        /*002c*/ 	.byte	0x04, 0x1c
        /*002e*/ 	.short	(.L_50 - .L_49)


	//   ....[0]....
.L_49:
        /*0030*/ 	.word	0x000007e0


	//   ....[1]....
        /*0034*/ 	.word	0x00000830


	//----- nvinfo : EIATTR_CBANK_PARAM_SIZE
	.align		4
.L_50:
        /*0038*/ 	.byte	0x03, 0x19
        /*003a*/ 	.short	0x0004


	//----- nvinfo : EIATTR_PARAM_CBANK
	.align		4
        /*003c*/ 	.byte	0x04, 0x0a
        /*003e*/ 	.short	(.L_52 - .L_51)
	.align		4
.L_51:
        /*0040*/ 	.word	index@(.nv.constant0._Z8matmulshi)
        /*0044*/ 	.short	0x0380
        /*0046*/ 	.short	0x0004


	//----- nvinfo : EIATTR_SW_WAR
	.align		4
.L_52:
        /*0048*/ 	.byte	0x04, 0x36
        /*004a*/ 	.short	(.L_54 - .L_53)
.L_53:
        /*004c*/ 	.word	0x00000008
.L_54:


//--------------------- .nv.info._Z57multiplyMatrixGPUByBlocksThreads2DNonMultipleSharedMemoryi --------------------------
	.section	.nv.info._Z57multiplyMatrixGPUByBlocksThreads2DNonMultipleSharedMemoryi,"",@"SHT_CUDA_INFO"
	.sectionflags	@""
	.align	4


	//----- nvinfo : EIATTR_CUDA_API_VERSION
	.align		4
        /*0000*/ 	.byte	0x04, 0x37
        /*0002*/ 	.short	(.L_56 - .L_55)
.L_55:
        /*0004*/ 	.word	0x00000082


	//----- nvinfo : EIATTR_KPARAM_INFO
	.align		4
.L_56:
        /*0008*/ 	.byte	0x04, 0x17
        /*000a*/ 	.short	(.L_58 - .L_57)
.L_57:
        /*000c*/ 	.word	0x00000000
        /*0010*/ 	.short	0x0000
        /*0012*/ 	.short	0x0000
        /*0014*/ 	.byte	0x00, 0xf0, 0x11, 0x00


	//----- nvinfo : EIATTR_SPARSE_MMA_MASK
	.align		4
.L_58:
        /*0018*/ 	.byte	0x03, 0x50
        /*001a*/ 	.short	0x0000


	//----- nvinfo : EIATTR_MAXREG_COUNT
	.align		4
        /*001c*/ 	.byte	0x03, 0x1b
        /*001e*/ 	.short	0x00ff


	//----- nvinfo : EIATTR_NUM_BARRIERS
	.align		4
        /*0020*/ 	.byte	0x02, 0x4c
        /*0022*/ 	.byte	0x01
	.zero		1


	//----- nvinfo : EIATTR_MERCURY_ISA_VERSION
	.align		4
        /*0024*/ 	.byte	0x03, 0x5f
        /*0026*/ 	.short	0x0101


	//----- nvinfo : EIATTR_VRC_CTA_INIT_COUNT
	.align		4
        /*0028*/ 	.byte	0x02, 0x4a
	.zero		1
	.zero		1


	//----- nvinfo : EIATTR_EXIT_INSTR_OFFSETS
	.align		4
        /*002c*/ 	.byte	0x04, 0x1c
        /*002e*/ 	.short	(.L_60 - .L_59)


	//   ....[0]....
.L_59:
        /*0030*/ 	.word	0x000007e0


	//   ....[1]....
        /*0034*/ 	.word	0x00000830


	//----- nvinfo : EIATTR_CBANK_PARAM_SIZE
	.align		4
.L_60:
        /*0038*/ 	.byte	0x03, 0x19
        /*003a*/ 	.short	0x0004


	//----- nvinfo : EIATTR_PARAM_CBANK
	.align		4
        /*003c*/ 	.byte	0x04, 0x0a
        /*003e*/ 	.short	(.L_62 - .L_61)
	.align		4
.L_61:
        /*0040*/ 	.word	index@(.nv.constant0._Z57multiplyMatrixGPUByBlocksThreads2DNonMultipleSharedMemoryi)
        /*0044*/ 	.short	0x0380
        /*0046*/ 	.short	0x0004


	//----- nvinfo : EIATTR_SW_WAR
	.align		4
.L_62:
        /*0048*/ 	.byte	0x04, 0x36
        /*004a*/ 	.short	(.L_64 - .L_63)
.L_63:
        /*004c*/ 	.word	0x00000008
.L_64:


//--------------------- .nv.info._Z45multiplyMatrixGPUByBlocksThreads2DNonMultiplei --------------------------
	.section	.nv.info._Z45multiplyMatrixGPUByBlocksThreads2DNonMultiplei,"",@"SHT_CUDA_INFO"
	.sectionflags	@""
	.align	4


	//----- nvinfo : EIATTR_CUDA_API_VERSION
	.align		4
        /*0000*/ 	.byte	0x04, 0x37
        /*0002*/ 	.short	(.L_66 - .L_65)
.L_65:
        /*0004*/ 	.word	0x00000082


	//----- nvinfo : EIATTR_KPARAM_INFO
	.align		4
.L_66:
        /*0008*/ 	.byte	0x04, 0x17
        /*000a*/ 	.short	(.L_68 - .L_67)
.L_67:
        /*000c*/ 	.word	0x00000000
        /*0010*/ 	.short	0x0000
        /*0012*/ 	.short	0x0000
        /*0014*/ 	.byte	0x00, 0xf0, 0x11, 0x00


	//----- nvinfo : EIATTR_SPARSE_MMA_MASK
	.align		4
.L_68:
        /*0018*/ 	.byte	0x03, 0x50
        /*001a*/ 	.short	0x0000


	//----- nvinfo : EIATTR_MAXREG_COUNT
	.align		4
        /*001c*/ 	.byte	0x03, 0x1b
        /*001e*/ 	.short	0x00ff


	//----- nvinfo : EIATTR_MERCURY_ISA_VERSION
	.align		4
        /*0020*/ 	.byte	0x03, 0x5f
        /*0022*/ 	.short	0x0101


	//----- nvinfo : EIATTR_VRC_CTA_INIT_COUNT
	.align		4
        /*0024*/ 	.byte	0x02, 0x4a
	.zero		1
	.zero		1


	//----- nvinfo : EIATTR_EXIT_INSTR_OFFSETS
	.align		4
        /*0028*/ 	.byte	0x04, 0x1c
        /*002a*/ 	.short	(.L_70 - .L_69)


	//   ....[0]....
.L_69:
        /*002c*/ 	.word	0x000000c0


	//   ....[1]....
        /*0030*/ 	.word	0x00000ac0


	//----- nvinfo : EIATTR_CBANK_PARAM_SIZE
	.align		4
.L_70:
        /*0034*/ 	.byte	0x03, 0x19
        /*0036*/ 	.short	0x0004


	//----- nvinfo : EIATTR_PARAM_CBANK
	.align		4
        /*0038*/ 	.byte	0x04, 0x0a
        /*003a*/ 	.short	(.L_72 - .L_71)
	.align		4
.L_71:
        /*003c*/ 	.word	index@(.nv.constant0._Z45multiplyMatrixGPUByBlocksThreads2DNonMultiplei)
        /*0040*/ 	.short	0x0380
        /*0042*/ 	.short	0x0004


	//----- nvinfo : EIATTR_SW_WAR
	.align		4
.L_72:
        /*0044*/ 	.byte	0x04, 0x36
        /*0046*/ 	.short	(.L_74 - .L_73)
.L_73:
        /*0048*/ 	.word	0x00000008
.L_74:


//--------------------- .nv.info._Z34multiplyMatrixGPUByBlocksThreads2Di --------------------------
	.section	.nv.info._Z34multiplyMatrixGPUByBlocksThreads2Di,"",@"SHT_CUDA_INFO"
	.sectionflags	@""
	.align	4


	//----- nvinfo : EIATTR_CUDA_API_VERSION
	.align		4
        /*0000*/ 	.byte	0x04, 0x37
        /*0002*/ 	.short	(.L_76 - .L_75)
.L_75:
        /*0004*/ 	.word	0x00000082


	//----- nvinfo : EIATTR_KPARAM_INFO
	.align		4
.L_76:
        /*0008*/ 	.byte	0x04, 0x17
        /*000a*/ 	.short	(.L_78 - .L_77)
.L_77:
        /*000c*/ 	.word	0x00000000
        /*0010*/ 	.short	0x0000
        /*0012*/ 	.short	0x0000
        /*0014*/ 	.byte	0x00, 0xf0, 0x11, 0x00


	//----- nvinfo : EIATTR_SPARSE_MMA_MASK
	.align		4
.L_78:
        /*0018*/ 	.byte	0x03, 0x50
        /*001a*/ 	.short	0x0000


	//----- nvinfo : EIATTR_MAXREG_COUNT
	.align		4
        /*001c*/ 	.byte	0x03, 0x1b
        /*001e*/ 	.short	0x00ff


	//----- nvinfo : EIATTR_MERCURY_ISA_VERSION
	.align		4
        /*0020*/ 	.byte	0x03, 0x5f
        /*0022*/ 	.short	0x0101


	//----- nvinfo : EIATTR_VRC_CTA_INIT_COUNT
	.align		4
        /*0024*/ 	.byte	0x02, 0x4a
	.zero		1
	.zero		1


	//----- nvinfo : EIATTR_EXIT_INSTR_OFFSETS
	.align		4
        /*0028*/ 	.byte	0x04, 0x1c
        /*002a*/ 	.short	(.L_80 - .L_79)


	//   ....[0]....
.L_79:
        /*002c*/ 	.word	0x00000ac0


	//----- nvinfo : EIATTR_CBANK_PARAM_SIZE
	.align		4
.L_80:
        /*0030*/ 	.byte	0x03, 0x19
        /*0032*/ 	.short	0x0004


	//----- nvinfo : EIATTR_PARAM_CBANK
	.align		4
        /*0034*/ 	.byte	0x04, 0x0a
        /*0036*/ 	.short	(.L_82 - .L_81)
	.align		4
.L_81:
        /*0038*/ 	.word	index@(.nv.constant0._Z34multiplyMatrixGPUByBlocksThreads2Di)
        /*003c*/ 	.short	0x0380
        /*003e*/ 	.short	0x0004


	//----- nvinfo : EIATTR_SW_WAR
	.align		4
.L_82:
        /*0040*/ 	.byte	0x04, 0x36
        /*0042*/ 	.short	(.L_84 - .L_83)
.L_83:
        /*0044*/ 	.word	0x00000008
.L_84:


//--------------------- .nv.info._Z45multiplyMatrixGPUByBlocksThreads1DNonMultiplei --------------------------
	.section	.nv.info._Z45multiplyMatrixGPUByBlocksThreads1DNonMultiplei,"",@"SHT_CUDA_INFO"
	.sectionflags	@""
	.align	4


	//----- nvinfo : EIATTR_CUDA_API_VERSION
	.align		4
        /*0000*/ 	.byte	0x04, 0x37
        /*0002*/ 	.short	(.L_86 - .L_85)
.L_85:
        /*0004*/ 	.word	0x00000082


	//----- nvinfo : EIATTR_KPARAM_INFO
	.align		4
.L_86:
        /*0008*/ 	.byte	0x04, 0x17
        /*000a*/ 	.short	(.L_88 - .L_87)
.L_87:
        /*000c*/ 	.word	0x00000000
        /*0010*/ 	.short	0x0000
        /*0012*/ 	.short	0x0000
        /*0014*/ 	.byte	0x00, 0xf0, 0x11, 0x00


	//----- nvinfo : EIATTR_SPARSE_MMA_MASK
	.align		4
.L_88:
        /*0018*/ 	.byte	0x03, 0x50
        /*001a*/ 	.short	0x0000


	//----- nvinfo : EIATTR_MAXREG_COUNT
	.align		4
        /*001c*/ 	.byte	0x03, 0x1b
        /*001e*/ 	.short	0x00ff


	//----- nvinfo : EIATTR_MERCURY_ISA_VERSION
	.align		4
        /*0020*/ 	.byte	0x03, 0x5f
        /*0022*/ 	.short	0x0101


	//----- nvinfo : EIATTR_VRC_CTA_INIT_COUNT
	.align		4
        /*0024*/ 	.byte	0x02, 0x4a
	.zero		1
	.zero		1


	//----- nvinfo : EIATTR_EXIT_INSTR_OFFSETS
	.align		4
        /*0028*/ 	.byte	0x04, 0x1c
        /*002a*/ 	.short	(.L_90 - .L_89)


	//   ....[0]....
.L_89:
        /*002c*/ 	.word	0x00000070


	//   ....[1]....
        /*0030*/ 	.word	0x00000a60


	//----- nvinfo : EIATTR_CBANK_PARAM_SIZE
	.align		4
.L_90:
        /*0034*/ 	.byte	0x03, 0x19
        /*0036*/ 	.short	0x0004


	//----- nvinfo : EIATTR_PARAM_CBANK
	.align		4
        /*0038*/ 	.byte	0x04, 0x0a
        /*003a*/ 	.short	(.L_92 - .L_91)
	.align		4
.L_91:
        /*003c*/ 	.word	index@(.nv.constant0._Z45multiplyMatrixGPUByBlocksThreads1DNonMultiplei)
        /*0040*/ 	.short	0x0380
        /*0042*/ 	.short	0x0004


	//----- nvinfo : EIATTR_SW_WAR
	.align		4
.L_92:
        /*0044*/ 	.byte	0x04, 0x36
        /*0046*/ 	.short	(.L_94 - .L_93)
.L_93:
        /*0048*/ 	.word	0x00000008
.L_94:


//--------------------- .nv.info._Z34multiplyMatrixGPUByBlocksThreads1Di --------------------------
	.section	.nv.info._Z34multiplyMatrixGPUByBlocksThreads1Di,"",@"SHT_CUDA_INFO"
	.sectionflags	@""
	.align	4


	//----- nvinfo : EIATTR_CUDA_API_VERSION
	.align		4
        /*0000*/ 	.byte	0x04, 0x37
        /*0002*/ 	.short	(.L_96 - .L_95)
.L_95:
        /*0004*/ 	.word	0x00000082


	//----- nvinfo : EIATTR_KPARAM_INFO
	.align		4
.L_96:
        /*0008*/ 	.byte	0x04, 0x17
        /*000a*/ 	.short	(.L_98 - .L_97)
.L_97:
        /*000c*/ 	.word	0x00000000
        /*0010*/ 	.short	0x0000
        /*0012*/ 	.short	0x0000
        /*0014*/ 	.byte	0x00, 0xf0, 0x11, 0x00


	//----- nvinfo : EIATTR_SPARSE_MMA_MASK
	.align		4
.L_98:
        /*0018*/ 	.byte	0x03, 0x50
        /*001a*/ 	.short	0x0000


	//----- nvinfo : EIATTR_MAXREG_COUNT
	.align		4
        /*001c*/ 	.byte	0x03, 0x1b
        /*001e*/ 	.short	0x00ff


	//----- nvinfo : EIATTR_MERCURY_ISA_VERSION
	.align		4
        /*0020*/ 	.byte	0x03, 0x5f
        /*0022*/ 	.short	0x0101


	//----- nvinfo : EIATTR_VRC_CTA_INIT_COUNT
	.align		4
        /*0024*/ 	.byte	0x02, 0x4a
	.zero		1
	.zero		1


	//----- nvinfo : EIATTR_EXIT_INSTR_OFFSETS
	.align		4
        /*0028*/ 	.byte	0x04, 0x1c
        /*002a*/ 	.short	(.L_100 - .L_99)


	//   ....[0]....
.L_99:
        /*002c*/ 	.word	0x00000a90


	//----- nvinfo : EIATTR_CBANK_PARAM_SIZE
	.align		4
.L_100:
        /*0030*/ 	.byte	0x03, 0x19
        /*0032*/ 	.short	0x0004


	//----- nvinfo : EIATTR_PARAM_CBANK
	.align		4
        /*0034*/ 	.byte	0x04, 0x0a
        /*0036*/ 	.short	(.L_102 - .L_101)
	.align		4
.L_101:
        /*0038*/ 	.word	index@(.nv.constant0._Z34multiplyMatrixGPUByBlocksThreads1Di)
        /*003c*/ 	.short	0x0380
        /*003e*/ 	.short	0x0004


	//----- nvinfo : EIATTR_SW_WAR
	.align		4
.L_102:
        /*0040*/ 	.byte	0x04, 0x36
        /*0042*/ 	.short	(.L_104 - .L_103)
.L_103:
        /*0044*/ 	.word	0x00000008
.L_104:


//--------------------- .nv.info._Z25multiplyMatrixGPUByBlocksi --------------------------
	.section	.nv.info._Z25multiplyMatrixGPUByBlocksi,"",@"SHT_CUDA_INFO"
	.sectionflags	@""
	.align	4


	//----- nvinfo : EIATTR_CUDA_API_VERSION
	.align		4
        /*0000*/ 	.byte	0x04, 0x37
        /*0002*/ 	.short	(.L_106 - .L_105)
.L_105:
        /*0004*/ 	.word	0x00000082


	//----- nvinfo : EIATTR_KPARAM_INFO
	.align		4
.L_106:
        /*0008*/ 	.byte	0x04, 0x17
        /*000a*/ 	.short	(.L_108 - .L_107)
.L_107:
        /*000c*/ 	.word	0x00000000
        /*0010*/ 	.short	0x0000
        /*0012*/ 	.short	0x0000
        /*0014*/ 	.byte	0x00, 0xf0, 0x11, 0x00


	//----- nvinfo : EIATTR_SPARSE_MMA_MASK
	.align		4
.L_108:
        /*0018*/ 	.byte	0x03, 0x50
        /*001a*/ 	.short	0x0000


	//----- nvinfo : EIATTR_MAXREG_COUNT
	.align		4
        /*001c*/ 	.byte	0x03, 0x1b
        /*001e*/ 	.short	0x00ff


	//----- nvinfo : EIATTR_MERCURY_ISA_VERSION
	.align		4
        /*0020*/ 	.byte	0x03, 0x5f
        /*0022*/ 	.short	0x0101


	//----- nvinfo : EIATTR_VRC_CTA_INIT_COUNT
	.align		4
        /*0024*/ 	.byte	0x02, 0x4a
	.zero		1
	.zero		1


	//----- nvinfo : EIATTR_EXIT_INSTR_OFFSETS
	.align		4
        /*0028*/ 	.byte	0x04, 0x1c
        /*002a*/ 	.short	(.L_110 - .L_109)


	//   ....[0]....
.L_109:
        /*002c*/ 	.word	0x00000a80


	//----- nvinfo : EIATTR_CBANK_PARAM_SIZE
	.align		4
.L_110:
        /*0030*/ 	.byte	0x03, 0x19
        /*0032*/ 	.short	0x0004


	//----- nvinfo : EIATTR_PARAM_CBANK
	.align		4
        /*0034*/ 	.byte	0x04, 0x0a
        /*0036*/ 	.short	(.L_112 - .L_111)
	.align		4
.L_111:
        /*0038*/ 	.word	index@(.nv.constant0._Z25multiplyMatrixGPUByBlocksi)
        /*003c*/ 	.short	0x0380
        /*003e*/ 	.short	0x0004


	//----- nvinfo : EIATTR_SW_WAR
	.align		4
.L_112:
        /*0040*/ 	.byte	0x04, 0x36
        /*0042*/ 	.short	(.L_114 - .L_113)
.L_113:
        /*0044*/ 	.word	0x00000008
.L_114:


//--------------------- .nv.callgraph             --------------------------
	.section	.nv.callgraph,"",@"SHT_CUDA_CALLGRAPH"
	.align	4
	.sectionentsize	8
	.align		4
        /*0000*/ 	.word	0x00000000
	.align		4
        /*0004*/ 	.word	0xffffffff
	.align		4
        /*0008*/ 	.word	0x00000000
	.align		4
        /*000c*/ 	.word	0xfffffffe
	.align		4
        /*0010*/ 	.word	0x00000000
	.align		4
        /*0014*/ 	.word	0xfffffffd
	.align		4
        /*0018*/ 	.word	0x00000000
	.align		4
        /*001c*/ 	.word	0xfffffffc


//--------------------- .nv.constant4             --------------------------
	.section	.nv.constant4,"a",@progbits
	.align	8
	.align		8
.nv.constant4:
        /*0000*/ 	.dword	dA
	.align		8
        /*0008*/ 	.dword	dB
	.align		8
        /*0010*/ 	.dword	dC


//--------------------- .text._Z8matmulshi        --------------------------
	.section	.text._Z8matmulshi,"ax",@progbits
	.align	128
        .global         _Z8matmulshi
        .type           _Z8matmulshi,@function
        .size           _Z8matmulshi,(.L_x_40 - _Z8matmulshi)
        .other          _Z8matmulshi,@"STO_CUDA_ENTRY STV_DEFAULT"
_Z8matmulshi:
.text._Z8matmulshi:
[----:B------:R-:W-:Y:S01]  /*0000*/  LDC R1, c[0x0][0x37c] ;  /* 0x0000df00ff017b82 */ /* 0x000fe20000000800 */
[----:B------:R-:W0:Y:S01]  /*0010*/  S2R R6, SR_TID.Y ;  /* 0x0000000000067919 */ /* 0x000e220000002200 */
[----:B------:R-:W1:Y:S01]  /*0020*/  LDCU UR4, c[0x0][0x380] ;  /* 0x00007000ff0477ac */ /* 0x000e620008000800 */
[----:B------:R-:W-:Y:S01]  /*0030*/  HFMA2 R23, -RZ, RZ, 0, 0 ;  /* 0x00000000ff177431 */ /* 0x000fe200000001ff */
[----:B------:R-:W0:Y:S01]  /*0040*/  S2R R3, SR_CTAID.Y ;  /* 0x0000000000037919 */ /* 0x000e220000002600 */
[----:B------:R-:W2:Y:S01]  /*0050*/  LDCU.64 UR10, c[0x0][0x358] ;  /* 0x00006b00ff0a77ac */ /* 0x000ea20008000a00 */
[----:B------:R-:W3:Y:S01]  /*0060*/  S2R R5, SR_TID.X ;  /* 0x0000000000057919 */ /* 0x000ee20000002100 */
[----:B------:R-:W3:Y:S01]  /*0070*/  S2R R0, SR_CTAID.X ;  /* 0x0000000000007919 */ /* 0x000ee20000002500 */
[----:B-1----:R-:W-:Y:S01]  /*0080*/  UISETP.GE.AND UP0, UPT, UR4, -0x1e, UPT ;  /* 0xffffffe20400788c */ /* 0x002fe2000bf06270 */
[----:B0-----:R-:W-:Y:S02]  /*0090*/  LEA R16, R3, R6, 0x5 ;  /* 0x0000000603107211 */ /* 0x001fe400078e28ff */
[----:B---3--:R-:W-:-:S06]  /*00a0*/  LEA R7, R0, R5, 0x5 ;  /* 0x0000000500077211 */ /* 0x008fcc00078e28ff */
[----:B--2---:R-:W-:Y:S05]  /*00b0*/  BRA.U !UP0, `(.L_x_0) ;  /* 0x0000000508c07547 */ /* 0x004fea000b800000 */
[----:B------:R-:W0:Y:S01]  /*00c0*/  S2UR UR7, SR_CgaCtaId ;  /* 0x00000000000779c3 */ /* 0x000e220000008800 */
[----:B------:R-:W-:Y:S01]  /*00d0*/  UMOV UR6, 0x400 ;  /* 0x0000040000067882 */ /* 0x000fe20000000000 */
[----:B------:R-:W-:Y:S01]  /*00e0*/  UIADD3 UR4, UPT, UPT, UR4, -0x1, URZ ;  /* 0xffffffff04047890 */ /* 0x000fe2000fffe0ff */
[----:B------:R-:W-:Y:S01]  /*00f0*/  MOV R23, RZ ;  /* 0x000000ff00177202 */ /* 0x000fe20000000f00 */
[----:B------:R-:W1:Y:S04]  /*0100*/  LDCU UR8, c[0x0][0x380] ;  /* 0x00007000ff0877ac */ /* 0x000e680008000800 */
[----:B------:R-:W2:Y:S01]  /*0110*/  LDC.64 R20, c[0x4][RZ] ;  /* 0x01000000ff147b82 */ /* 0x000ea20000000a00 */
[----:B------:R-:W-:-:S04]  /*0120*/  USHF.R.S32.HI UR5, URZ, 0x1f, UR4 ;  /* 0x0000001fff057899 */ /* 0x000fc80008011404 */
[----:B------:R-:W-:-:S03]  /*0130*/  ULEA.HI UR5, UR5, UR4, URZ, 0x5 ;  /* 0x0000000405057291 */ /* 0x000fc6000f8f28ff */
[----:B------:R-:W3:Y:S01]  /*0140*/  LDC.64 R18, c[0x4][0x8] ;  /* 0x01000200ff127b82 */ /* 0x000ee20000000a00 */
[----:B------:R-:W-:-:S04]  /*0150*/  USHF.R.S32.HI UR5, URZ, 0x5, UR5 ;  /* 0x00000005ff057899 */ /* 0x000fc80008011405 */
[----:B------:R-:W-:Y:S02]  /*0160*/  UIADD3 UR5, UPT, UPT, -UR5, URZ, URZ ;  /* 0x000000ff05057290 */ /* 0x000fe4000fffe1ff */
[----:B0-----:R-:W-:Y:S02]  /*0170*/  ULEA UR9, UR7, UR6, 0x18 ;  /* 0x0000000607097291 */ /* 0x001fe4000f8ec0ff */
[----:B------:R-:W-:-:S04]  /*0180*/  UIADD3 UR6, UPT, UPT, UR6, 0x1000, URZ ;  /* 0x0000100006067890 */ /* 0x000fc8000fffe0ff */
[----:B------:R-:W-:Y:S01]  /*0190*/  ULEA UR6, UR7, UR6, 0x18 ;  /* 0x0000000607067291 */ /* 0x000fe2000f8ec0ff */
[----:B------:R-:W-:Y:S01]  /*01a0*/  LEA R2, R6, UR9, 0x7 ;  /* 0x0000000906027c11 */ /* 0x000fe2000f8e38ff */
[----:B--2---:R-:W-:-:S03]  /*01b0*/  IMAD.WIDE.U32 R20, R16, 0x804, R20 ;  /* 0x0000080410147825 */ /* 0x004fc600078e0014 */
[C---:B------:R-:W-:Y:S02]  /*01c0*/  LEA R4, R5.reuse, R2, 0x2 ;  /* 0x0000000205047211 */ /* 0x040fe400078e10ff */
[----:B------:R-:W-:Y:S01]  /*01d0*/  LEA R3, R5, UR6, 0x2 ;  /* 0x0000000605037c11 */ /* 0x000fe2000f8e10ff */
[----:B---3--:R-:W-:-:S03]  /*01e0*/  IMAD.WIDE R18, R7, 0x4, R18 ;  /* 0x0000000407127825 */ /* 0x008fc600078e0212 */
[----:B-1----:R-:W-:-:S07]  /*01f0*/  LEA R0, R6, R3, 0x7 ;  /* 0x0000000306007211 */ /* 0x002fce00078e38ff */
.L_x_1:
[----:B------:R-:W-:Y:S01]  /*0200*/  UMOV UR4, UR8 ;  /* 0x0000000800047c82 */ /* 0x000fe20008000000 */
[----:B------:R-:W-:Y:S01]  /*0210*/  HFMA2 R29, -RZ, RZ, 0, 0 ;  /* 0x00000000ff1d7431 */ /* 0x000fe200000001ff */
[----:B------:R-:W-:Y:S02]  /*0220*/  ISETP.GE.U32.AND P1, PT, R5, UR4, PT ;  /* 0x0000000405007c0c */ /* 0x000fe4000bf26070 */
[----:B------:R-:W-:Y:S02]  /*0230*/  ISETP.GE.U32.AND P0, PT, R6, UR4, PT ;  /* 0x0000000406007c0c */ /* 0x000fe4000bf06070 */
[----:B------:R-:W-:Y:S02]  /*0240*/  ISETP.GE.OR P1, PT, R16, UR4, P1 ;  /* 0x0000000410007c0c */ /* 0x000fe40008f26670 */
[----:B------:R-:W-:Y:S02]  /*0250*/  ISETP.GE.OR P0, PT, R7, UR4, P0 ;  /* 0x0000000407007c0c */ /* 0x000fe40008706670 */
[----:B------:R-:W-:-:S09]  /*0260*/  MOV R26, RZ ;  /* 0x000000ff001a7202 */ /* 0x000fd20000000f00 */
[----:B------:R-:W-:-:S04]  /*0270*/  @!P1 IMAD.WIDE.U32 R8, R5, 0x4, R20 ;  /* 0x0000000405089825 */ /* 0x000fc800078e0014 */
[C---:B------:R-:W-:Y:S01]  /*0280*/  @!P0 IMAD.WIDE.U32 R24, R6.reuse, 0x804, R18 ;  /* 0x0000080406188825 */ /* 0x040fe200078e0012 */
[----:B------:R-:W2:Y:S04]  /*0290*/  @!P1 LDG.E R29, desc[UR10][R8.64] ;  /* 0x0000000a081d9981 */ /* 0x000ea8000c1e1900 */
[----:B------:R-:W3:Y:S01]  /*02a0*/  @!P0 LDG.E R26, desc[UR10][R24.64] ;  /* 0x0000000a181a8981 */ /* 0x000ee2000c1e1900 */
[----:B------:R-:W-:Y:S01]  /*02b0*/  UIADD3 UR5, UPT, UPT, UR5, 0x1, URZ ;  /* 0x0000000105057890 */ /* 0x000fe2000fffe0ff */
[----:B------:R-:W-:Y:S02]  /*02c0*/  IADD3 R6, PT, PT, R6, 0x20, RZ ;  /* 0x0000002006067810 */ /* 0x000fe40007ffe0ff */
[----:B------:R-:W-:Y:S01]  /*02d0*/  IADD3 R5, PT, PT, R5, 0x20, RZ ;  /* 0x0000002005057810 */ /* 0x000fe20007ffe0ff */
[----:B------:R-:W-:Y:S01]  /*02e0*/  UISETP.NE.AND UP0, UPT, UR5, 0x1, UPT ;  /* 0x000000010500788c */ /* 0x000fe2000bf05270 */
[----:B--2---:R-:W-:Y:S04]  /*02f0*/  STS [R4], R29 ;  /* 0x0000001d04007388 */ /* 0x004fe80000000800 */
[----:B---3--:R-:W-:Y:S01]  /*0300*/  STS [R0], R26 ;  /* 0x0000001a00007388 */ /* 0x008fe20000000800 */
[----:B------:R-:W-:Y:S06]  /*0310*/  BAR.SYNC.DEFER_BLOCKING 0x0 ;  /* 0x0000000000007b1d */ /* 0x000fec0000010000 */
[----:B------:R-:W-:Y:S04]  /*0320*/  LDS R22, [R3] ;  /* 0x0000000003167984 */ /* 0x000fe80000000800 */
[----:B------:R-:W0:Y:S04]  /*0330*/  LDS.128 R12, [R2] ;  /* 0x00000000020c7984 */ /* 0x000e280000000c00 */
[----:B------:R-:W1:Y:S04]  /*0340*/  LDS R25, [R3+0x80] ;  /* 0x0000800003197984 */ /* 0x000e680000000800 */
[----:B------:R-:W2:Y:S04]  /*0350*/  LDS R27, [R3+0x100] ;  /* 0x00010000031b7984 */ /* 0x000ea80000000800 */
[----:B------:R-:W3:Y:S04]  /*0360*/  LDS R28, [R3+0x180] ;  /* 0x00018000031c7984 */ /* 0x000ee80000000800 */
[----:B------:R-:W-:Y:S04]  /*0370*/  LDS R17, [R3+0x200] ;  /* 0x0002000003117984 */ /* 0x000fe80000000800 */
[----:B------:R-:W4:Y:S04]  /*0380*/  LDS.128 R8, [R2+0x10] ;  /* 0x0000100002087984 */ /* 0x000f280000000c00 */
[----:B------:R-:W-:Y:S04]  /*0390*/  LDS R26, [R3+0x380] ;  /* 0x00038000031a7984 */ /* 0x000fe80000000800 */
[----:B------:R-:W-:Y:S01]  /*03a0*/  LDS R24, [R3+0x480] ;  /* 0x0004800003187984 */ /* 0x000fe20000000800 */
[----:B0-----:R-:W-:-:S03]  /*03b0*/  FFMA R12, R12, R22, R23 ;  /* 0x000000160c0c7223 */ /* 0x001fc60000000017 */
[----:B------:R-:W0:Y:S01]  /*03c0*/  LDS R22, [R3+0x280] ;  /* 0x0002800003167984 */ /* 0x000e220000000800 */
[----:B-1----:R-:W-:-:S03]  /*03d0*/  FFMA R12, R25, R13, R12 ;  /* 0x0000000d190c7223 */ /* 0x002fc6000000000c */
[----:B------:R-:W1:Y:S01]  /*03e0*/  LDS R23, [R3+0x300] ;  /* 0x0003000003177984 */ /* 0x000e620000000800 */
[----:B--2---:R-:W-:-:S03]  /*03f0*/  FFMA R27, R27, R14, R12 ;  /* 0x0000000e1b1b7223 */ /* 0x004fc6000000000c */
[----:B------:R-:W-:Y:S01]  /*0400*/  LDS R25, [R3+0x400] ;  /* 0x0004000003197984 */ /* 0x000fe20000000800 */
[----:B---3--:R-:W-:-:S03]  /*0410*/  FFMA R27, R28, R15, R27 ;  /* 0x0000000f1c1b7223 */ /* 0x008fc6000000001b */
[----:B------:R-:W2:Y:S04]  /*0420*/  LDS.128 R12, [R2+0x20] ;  /* 0x00002000020c7984 */ /* 0x000ea80000000c00 */
[----:B------:R-:W-:Y:S01]  /*0430*/  LDS R28, [R3+0x580] ;  /* 0x00058000031c7984 */ /* 0x000fe20000000800 */
[----:B----4-:R-:W-:-:S04]  /*0440*/  FFMA R17, R8, R17, R27 ;  /* 0x0000001108117223 */ /* 0x010fc8000000001b */
[----:B0-----:R-:W-:Y:S02]  /*0450*/  FFMA R22, R22, R9, R17 ;  /* 0x0000000916167223 */ /* 0x001fe40000000011 */
[----:B------:R-:W0:Y:S02]  /*0460*/  LDS R17, [R3+0x500] ;  /* 0x0005000003117984 */ /* 0x000e240000000800 */
[----:B-1----:R-:W-:Y:S02]  /*0470*/  FFMA R23, R23, R10, R22 ;  /* 0x0000000a17177223 */ /* 0x002fe40000000016 */
[----:B------:R-:W-:Y:S02]  /*0480*/  LDS R22, [R3+0x680] ;  /* 0x0006800003167984 */ /* 0x000fe40000000800 */
[----:B------:R-:W-:Y:S02]  /*0490*/  FFMA R27, R26, R11, R23 ;  /* 0x0000000b1a1b7223 */ /* 0x000fe40000000017 */
[----:B------:R-:W-:Y:S02]  /*04a0*/  LDS R23, [R3+0x600] ;  /* 0x0006000003177984 */ /* 0x000fe40000000800 */
[----:B--2---:R-:W-:-:S02]  /*04b0*/  FFMA R25, R12, R25, R27 ;  /* 0x000000190c197223 */ /* 0x004fc4000000001b */
[----:B------:R-:W1:Y:S02]  /*04c0*/  LDS.128 R8, [R2+0x30] ;  /* 0x0000300002087984 */ /* 0x000e640000000c00 */
[----:B------:R-:W-:Y:S02]  /*04d0*/  FFMA R24, R24, R13, R25 ;  /* 0x0000000d18187223 */ /* 0x000fe40000000019 */
[----:B------:R-:W2:Y:S04]  /*04e0*/  LDS R25, [R3+0x700] ;  /* 0x0007000003197984 */ /* 0x000ea80000000800 */
[----:B------:R-:W3:Y:S01]  /*04f0*/  LDS R26, [R3+0x780] ;  /* 0x00078000031a7984 */ /* 0x000ee20000000800 */
[----:B0-----:R-:W-:-:S03]  /*0500*/  FFMA R17, R17, R14, R24 ;  /* 0x0000000e11117223 */ /* 0x001fc60000000018 */
[----:B------:R-:W-:Y:S01]  /*0510*/  LDS R24, [R3+0x880] ;  /* 0x0008800003187984 */ /* 0x000fe20000000800 */
[----:B------:R-:W-:-:S03]  /*0520*/  FFMA R27, R28, R15, R17 ;  /* 0x0000000f1c1b7223 */ /* 0x000fc60000000011 */
[----:B------:R-:W-:Y:S04]  /*0530*/  LDS R17, [R3+0x800] ;  /* 0x0008000003117984 */ /* 0x000fe80000000800 */
[----:B------:R-:W0:Y:S01]  /*0540*/  LDS.128 R12, [R2+0x40] ;  /* 0x00004000020c7984 */ /* 0x000e220000000c00 */
[----:B-1----:R-:W-:-:S03]  /*0550*/  FFMA R23, R8, R23, R27 ;  /* 0x0000001708177223 */ /* 0x002fc6000000001b */
[----:B------:R-:W1:Y:S01]  /*0560*/  LDS R27, [R3+0x900] ;  /* 0x00090000031b7984 */ /* 0x000e620000000800 */
[----:B------:R-:W-:-:S03]  /*0570*/  FFMA R22, R22, R9, R23 ;  /* 0x0000000916167223 */ /* 0x000fc60000000017 */
[----:B------:R-:W4:Y:S01]  /*0580*/  LDS R28, [R3+0x980] ;  /* 0x00098000031c7984 */ /* 0x000f220000000800 */
[----:B--2---:R-:W-:-:S03]  /*0590*/  FFMA R25, R25, R10, R22 ;  /* 0x0000000a19197223 */ /* 0x004fc60000000016 */
[----:B------:R-:W-:Y:S01]  /*05a0*/  LDS R23, [R3+0xa00] ;  /* 0x000a000003177984 */ /* 0x000fe20000000800 */
[----:B---3--:R-:W-:-:S03]  /*05b0*/  FFMA R25, R26, R11, R25 ;  /* 0x0000000b1a197223 */ /* 0x008fc60000000019 */
[----:B------:R-:W2:Y:S04]  /*05c0*/  LDS.128 R8, [R2+0x50] ;  /* 0x0000500002087984 */ /* 0x000ea80000000c00 */
[----:B------:R-:W3:Y:S04]  /*05d0*/  LDS R22, [R3+0xa80] ;  /* 0x000a800003167984 */ /* 0x000ee80000000800 */
[----:B------:R-:W-:Y:S01]  /*05e0*/  LDS R26, [R3+0xb80] ;  /* 0x000b8000031a7984 */ /* 0x000fe20000000800 */
[----:B0-----:R-:W-:-:S03]  /*05f0*/  FFMA R17, R12, R17, R25 ;  /* 0x000000110c117223 */ /* 0x001fc60000000019 */
[----:B------:R-:W-:Y:S01]  /*0600*/  LDS R25, [R3+0xc00] ;  /* 0x000c000003197984 */ /* 0x000fe20000000800 */
[----:B------:R-:W-:-:S03]  /*0610*/  FFMA R24, R24, R13, R17 ;  /* 0x0000000d18187223 */ /* 0x000fc60000000011 */
[----:B------:R-:W0:Y:S01]  /*0620*/  LDS R17, [R3+0xb00] ;  /* 0x000b000003117984 */ /* 0x000e220000000800 */
[----:B-1----:R-:W-:-:S03]  /*0630*/  FFMA R27, R27, R14, R24 ;  /* 0x0000000e1b1b7223 */ /* 0x002fc60000000018 */
[----:B------:R-:W-:Y:S01]  /*0640*/  LDS R24, [R3+0xc80] ;  /* 0x000c800003187984 */ /* 0x000fe20000000800 */
[----:B----4-:R-:W-:-:S03]  /*0650*/  FFMA R27, R28, R15, R27 ;  /* 0x0000000f1c1b7223 */ /* 0x010fc6000000001b */
[----:B------:R-:W1:Y:S01]  /*0660*/  LDS.128 R12, [R2+0x60] ;  /* 0x00006000020c7984 */ /* 0x000e620000000c00 */
[----:B--2---:R-:W-:-:S03]  /*0670*/  FFMA R23, R8, R23, R27 ;  /* 0x0000001708177223 */ /* 0x004fc6000000001b */
[----:B------:R-:W-:Y:S01]  /*0680*/  LDS R28, [R3+0xf00] ;  /* 0x000f0000031c7984 */ /* 0x000fe20000000800 */
[----:B---3--:R-:W-:-:S03]  /*0690*/  FFMA R22, R22, R9, R23 ;  /* 0x0000000916167223 */ /* 0x008fc60000000017 */
[----:B------:R-:W2:Y:S01]  /*06a0*/  LDS R23, [R3+0xd00] ;  /* 0x000d000003177984 */ /* 0x000ea20000000800 */
[----:B0-----:R-:W-:-:S03]  /*06b0*/  FFMA R17, R17, R10, R22 ;  /* 0x0000000a11117223 */ /* 0x001fc60000000016 */
[----:B------:R-:W0:Y:S01]  /*06c0*/  LDS R22, [R3+0xd80] ;  /* 0x000d800003167984 */ /* 0x000e220000000800 */
[----:B------:R-:W-:-:S03]  /*06d0*/  FFMA R27, R26, R11, R17 ;  /* 0x0000000b1a1b7223 */ /* 0x000fc60000000011 */
[----:B------:R-:W-:Y:S01]  /*06e0*/  LDS R17, [R3+0xe00] ;  /* 0x000e000003117984 */ /* 0x000fe20000000800 */
[----:B-1----:R-:W-:-:S03]  /*06f0*/  FFMA R25, R12, R25, R27 ;  /* 0x000000190c197223 */ /* 0x002fc6000000001b */
[----:B------:R-:W1:Y:S01]  /*0700*/  LDS.128 R8, [R2+0x70] ;  /* 0x0000700002087984 */ /* 0x000e620000000c00 */
[----:B------:R-:W-:-:S03]  /*0710*/  FFMA R26, R24, R13, R25 ;  /* 0x0000000d181a7223 */ /* 0x000fc60000000019 */
[----:B------:R-:W3:Y:S01]  /*0720*/  LDS R12, [R3+0xe80] ;  /* 0x000e8000030c7984 */ /* 0x000ee20000000800 */
[----:B--2---:R-:W-:-:S03]  /*0730*/  FFMA R23, R23, R14, R26 ;  /* 0x0000000e17177223 */ /* 0x004fc6000000001a */
[----:B------:R-:W2:Y:S01]  /*0740*/  LDS R24, [R3+0xf80] ;  /* 0x000f800003187984 */ /* 0x000ea20000000800 */
[----:B0-----:R-:W-:-:S04]  /*0750*/  FFMA R15, R22, R15, R23 ;  /* 0x0000000f160f7223 */ /* 0x001fc80000000017 */
[----:B-1----:R-:W-:-:S04]  /*0760*/  FFMA R15, R8, R17, R15 ;  /* 0x00000011080f7223 */ /* 0x002fc8000000000f */
[----:B---3--:R-:W-:-:S04]  /*0770*/  FFMA R9, R12, R9, R15 ;  /* 0x000000090c097223 */ /* 0x008fc8000000000f */
[----:B------:R-:W-:-:S04]  /*0780*/  FFMA R9, R28, R10, R9 ;  /* 0x0000000a1c097223 */ /* 0x000fc80000000009 */
[----:B--2---:R-:W-:Y:S01]  /*0790*/  FFMA R23, R24, R11, R9 ;  /* 0x0000000b18177223 */ /* 0x004fe20000000009 */
[----:B------:R-:W-:Y:S06]  /*07a0*/  BAR.SYNC.DEFER_BLOCKING 0x0 ;  /* 0x0000000000007b1d */ /* 0x000fec0000010000 */
[----:B------:R-:W-:Y:S05]  /*07b0*/  BRA.U UP0, `(.L_x_1) ;  /* 0xfffffff900907547 */ /* 0x000fea000b83ffff */
.L_x_0:
[----:B------:R-:W-:-:S04]  /*07c0*/  VIMNMX R0, PT, PT, R16, R7, !PT ;  /* 0x0000000710007248 */ /* 0x000fc80007fe0100 */
[----:B------:R-:W-:-:S13]  /*07d0*/  ISETP.GE.AND P0, PT, R0, UR4, PT ;  /* 0x0000000400007c0c */ /* 0x000fda000bf06270 */
[----:B------:R-:W-:Y:S05]  /*07e0*/  @P0 EXIT ;  /* 0x000000000000094d */ /* 0x000fea0003800000 */
[----:B------:R-:W0:Y:S02]  /*07f0*/  LDC.64 R2, c[0x4][0x10] ;  /* 0x01000400ff027b82 */ /* 0x000e240000000a00 */
[----:B0-----:R-:W-:-:S04]  /*0800*/  IMAD.WIDE.U32 R16, R16, 0x804, R2 ;  /* 0x0000080410107825 */ /* 0x001fc800078e0002 */
[----:B------:R-:W-:-:S05]  /*0810*/  IMAD.WIDE R16, R7, 0x4, R16 ;  /* 0x0000000407107825 */ /* 0x000fca00078e0210 */
[----:B------:R-:W-:Y:S01]  /*0820*/  STG.E desc[UR10][R16.64], R23 ;  /* 0x0000001710007986 */ /* 0x000fe2000c10190a */
[----:B------:R-:W-:Y:S05]  /*0830*/  EXIT ;  /* 0x000000000000794d */ /* 0x000fea0003800000 */
.L_x_2:
[----:B------:R-:W-:-:S00]  /*0840*/  BRA `(.L_x_2) ;  /* 0xfffffffc00fc7947 */ /* 0x000fc0000383ffff */
[----:B------:R-:W-:-:S00]  /*0850*/  NOP ;  /* 0x0000000000007918 */ /* 0x000fc00000000000 */
        /* <DEDUP_REMOVED lines=10> */
.L_x_40:


//--------------------- .text._Z57multiplyMatrixGPUByBlocksThreads2DNonMultipleSharedMemoryi --------------------------
	.section	.text._Z57multiplyMatrixGPUByBlocksThreads2DNonMultipleSharedMemoryi,"ax",@progbits
	.align	128
        .global         _Z57multiplyMatrixGPUByBlocksThreads2DNonMultipleSharedMemoryi
        .type           _Z57multiplyMatrixGPUByBlocksThreads2DNonMultipleSharedMemoryi,@function
        .size           _Z57multiplyMatrixGPUByBlocksThreads2DNonMultipleSharedMemoryi,(.L_x_41 - _Z57multiplyMatrixGPUByBlocksThreads2DNonMultipleSharedMemoryi)
        .other          _Z57multiplyMatrixGPUByBlocksThreads2DNonMultipleSharedMemoryi,@"STO_CUDA_ENTRY STV_DEFAULT"
_Z57multiplyMatrixGPUByBlocksThreads2DNonMultipleSharedMemoryi:
.text._Z57multiplyMatrixGPUByBlocksThreads2DNonMultipleSharedMemoryi:
[----:B------:R-:W-:Y:S01]  /*0000*/  LDC R1, c[0x0][0x37c] ;  /* 0x0000df00ff017b82 */ /* 0x000fe20000000800 */
[----:B------:R-:W0:Y:S07]  /*0010*/  S2R R4, SR_TID.X ;  /* 0x0000000000047919 */ /* 0x000e2e0000002100 */
[----:B------:R-:W1:Y:S01]  /*0020*/  S2UR UR6, SR_CgaCtaId ;  /* 0x00000000000679c3 */ /* 0x000e620000008800 */
[----:B------:R-:W2:Y:S01]  /*0030*/  LDCU.64 UR10, c[0x4][0x8] ;  /* 0x01000100ff0a77ac */ /* 0x000ea20008000a00 */
[----:B------:R-:W-:Y:S01]  /*0040*/  HFMA2 R11, -RZ, RZ, 0, 0 ;  /* 0x00000000ff0b7431 */ /* 0x000fe200000001ff */
[----:B------:R-:W3:Y:S01]  /*0050*/  S2R R3, SR_CTAID.X ;  /* 0x0000000000037919 */ /* 0x000ee20000002500 */
[----:B------:R-:W4:Y:S01]  /*0060*/  LDCU.64 UR12, c[0x4][URZ] ;  /* 0x01000000ff0c77ac */ /* 0x000f220008000a00 */
[----:B------:R-:W5:Y:S01]  /*0070*/  S2R R6, SR_TID.Y ;  /* 0x0000000000067919 */ /* 0x000f620000002200 */
[----:B------:R-:W-:Y:S01]  /*0080*/  UMOV UR4, 0x400 ;  /* 0x0000040000047882 */ /* 0x000fe20000000000 */
[----:B------:R-:W0:Y:S01]  /*0090*/  LDCU.64 UR8, c[0x0][0x358] ;  /* 0x00006b00ff0877ac */ /* 0x000e220008000a00 */
[----:B------:R-:W2:Y:S01]  /*00a0*/  S2R R21, SR_CTAID.Y ;  /* 0x0000000000157919 */ /* 0x000ea20000002600 */
[----:B------:R-:W-:-:S02]  /*00b0*/  UIADD3 UR5, UPT, UPT, UR4, 0x1000, URZ ;  /* 0x0000100004057890 */ /* 0x000fc4000fffe0ff */
[----:B-1----:R-:W-:Y:S02]  /*00c0*/  ULEA UR4, UR6, UR4, 0x18 ;  /* 0x0000000406047291 */ /* 0x002fe4000f8ec0ff */
[----:B------:R-:W-:-:S06]  /*00d0*/  ULEA UR5, UR6, UR5, 0x18 ;  /* 0x0000000506057291 */ /* 0x000fcc000f8ec0ff */
[----:B0-----:R-:W-:Y:S02]  /*00e0*/  LEA R17, R4, UR5, 0x2 ;  /* 0x0000000504117c11 */ /* 0x001fe4000f8e10ff */
[----:B---3--:R-:W-:Y:S02]  /*00f0*/  LEA R18, R3, R4, 0x5 ;  /* 0x0000000403127211 */ /* 0x008fe400078e28ff */
[----:B-----5:R-:W-:-:S03]  /*0100*/  LEA R19, R6, UR4, 0x7 ;  /* 0x0000000406137c11 */ /* 0x020fc6000f8e38ff */
[----:B------:R-:W-:Y:S01]  /*0110*/  IMAD.WIDE R24, R18, 0x4, RZ ;  /* 0x0000000412187825 */ /* 0x000fe200078e02ff */
[----:B------:R-:W-:Y:S01]  /*0120*/  LEA R7, R6, R17, 0x7 ;  /* 0x0000001106077211 */ /* 0x000fe200078e38ff */
[----:B------:R-:W-:Y:S01]  /*0130*/  UMOV UR4, URZ ;  /* 0x000000ff00047c82 */ /* 0x000fe20008000000 */
[----:B--2---:R-:W-:Y:S02]  /*0140*/  LEA R21, R21, R6, 0x5 ;  /* 0x0000000615157211 */ /* 0x004fe400078e28ff */
[----:B------:R-:W-:Y:S01]  /*0150*/  LEA R16, R4, R19, 0x2 ;  /* 0x0000001304107211 */ /* 0x000fe200078e10ff */
[----:B------:R-:W-:-:S04]  /*0160*/  IMAD.WIDE.U32 R2, R6, 0x804, R24 ;  /* 0x0000080406027825 */ /* 0x000fc800078e0018 */
[----:B------:R-:W-:Y:S01]  /*0170*/  IMAD.WIDE.U32 R22, R21, 0x804, RZ ;  /* 0x0000080415167825 */ /* 0x000fe200078e00ff */
[----:B------:R-:W-:-:S04]  /*0180*/  IADD3 R2, P0, PT, R2, UR10, RZ ;  /* 0x0000000a02027c10 */ /* 0x000fc8000ff1e0ff */
[----:B------:R-:W-:Y:S01]  /*0190*/  IADD3.X R3, PT, PT, R3, UR11, RZ, P0, !PT ;  /* 0x0000000b03037c10 */ /* 0x000fe200087fe4ff */
[----:B------:R-:W-:-:S03]  /*01a0*/  IMAD.WIDE.U32 R8, R4, 0x4, R22 ;  /* 0x0000000404087825 */ /* 0x000fc600078e0016 */
[----:B----4-:R-:W-:-:S04]  /*01b0*/  IADD3 R0, P1, PT, R8, UR12, RZ ;  /* 0x0000000c08007c10 */ /* 0x010fc8000ff3e0ff */
[----:B------:R-:W-:-:S09]  /*01c0*/  IADD3.X R5, PT, PT, R9, UR13, RZ, P1, !PT ;  /* 0x0000000d09057c10 */ /* 0x000fd20008ffe4ff */
.L_x_3:
[----:B------:R-:W-:Y:S02]  /*01d0*/  VIMNMX.U32 R8, PT, PT, R21, R4, !PT ;  /* 0x0000000415087248 */ /* 0x000fe40007fe0000 */
[----:B------:R-:W-:Y:S02]  /*01e0*/  ISETP.GT.U32.AND P0, PT, R6, 0x200, PT ;  /* 0x000002000600780c */ /* 0x000fe40003f04070 */
[----:B------:R-:W-:Y:S02]  /*01f0*/  ISETP.GT.U32.AND P1, PT, R8, 0x200, PT ;  /* 0x000002000800780c */ /* 0x000fe40003f24070 */
[----:B------:R-:W-:Y:S02]  /*0200*/  ISETP.GT.OR P0, PT, R18, 0x200, P0 ;  /* 0x000002001200780c */ /* 0x000fe40000704670 */
[----:B------:R-:W-:Y:S02]  /*0210*/  MOV R27, RZ ;  /* 0x000000ff001b7202 */ /* 0x000fe40000000f00 */
[----:B------:R-:W-:-:S07]  /*0220*/  MOV R10, RZ ;  /* 0x000000ff000a7202 */ /* 0x000fce0000000f00 */
[----:B------:R-:W-:Y:S02]  /*0230*/  @!P1 MOV R8, R0 ;  /* 0x0000000000089202 */ /* 0x000fe40000000f00 */
[----:B------:R-:W-:Y:S01]  /*0240*/  @!P1 MOV R9, R5 ;  /* 0x0000000500099202 */ /* 0x000fe20000000f00 */
[----:B------:R-:W2:Y:S04]  /*0250*/  @!P0 LDG.E R10, desc[UR8][R2.64] ;  /* 0x00000008020a8981 */ /* 0x000ea8000c1e1900 */
[----:B------:R-:W3:Y:S04]  /*0260*/  @!P1 LDG.E R27, desc[UR8][R8.64] ;  /* 0x00000008081b9981 */ /* 0x000ee8000c1e1900 */
[----:B---3--:R-:W-:Y:S04]  /*0270*/  STS [R16], R27 ;  /* 0x0000001b10007388 */ /* 0x008fe80000000800 */
[----:B--2---:R-:W-:Y:S01]  /*0280*/  STS [R7], R10 ;  /* 0x0000000a07007388 */ /* 0x004fe20000000800 */
[----:B------:R-:W-:Y:S06]  /*0290*/  BAR.SYNC.DEFER_BLOCKING 0x0 ;  /* 0x0000000000007b1d */ /* 0x000fec0000010000 */
[----:B------:R-:W-:Y:S04]  /*02a0*/  LDS R20, [R17] ;  /* 0x0000000011147984 */ /* 0x000fe80000000800 */
[----:B------:R-:W0:Y:S04]  /*02b0*/  LDS.128 R12, [R19] ;  /* 0x00000000130c7984 */ /* 0x000e280000000c00 */
[----:B------:R-:W1:Y:S04]  /*02c0*/  LDS R29, [R17+0x80] ;  /* 0x00008000111d7984 */ /* 0x000e680000000800 */
[----:B------:R-:W2:Y:S04]  /*02d0*/  LDS R26, [R17+0x100] ;  /* 0x00010000111a7984 */ /* 0x000ea80000000800 */
[----:B------:R-:W-:Y:S01]  /*02e0*/  LDS R27, [R17+0x300] ;  /* 0x00030000111b7984 */ /* 0x000fe20000000800 */
[----:B0-----:R-:W-:-:S03]  /*02f0*/  FFMA R12, R12, R20, R11 ;  /* 0x000000140c0c7223 */ /* 0x001fc6000000000b */
[----:B------:R-:W-:Y:S01]  /*0300*/  LDS.128 R8, [R19+0x10] ;  /* 0x0000100013087984 */ /* 0x000fe20000000c00 */
[----:B-1----:R-:W-:-:S03]  /*0310*/  FFMA R29, R29, R13, R12 ;  /* 0x0000000d1d1d7223 */ /* 0x002fc6000000000c */
[----:B------:R-:W0:Y:S04]  /*0320*/  LDS R12, [R17+0x180] ;  /* 0x00018000110c7984 */ /* 0x000e280000000800 */
[----:B------:R-:W1:Y:S01]  /*0330*/  LDS R13, [R17+0x200] ;  /* 0x00020000110d7984 */ /* 0x000e620000000800 */
[----:B--2---:R-:W-:-:S03]  /*0340*/  FFMA R14, R26, R14, R29 ;  /* 0x0000000e1a0e7223 */ /* 0x004fc6000000001d */
[----:B------:R-:W2:Y:S04]  /*0350*/  LDS R29, [R17+0x280] ;  /* 0x00028000111d7984 */ /* 0x000ea80000000800 */
[----:B------:R-:W-:Y:S01]  /*0360*/  LDS R20, [R17+0x780] ;  /* 0x0007800011147984 */ /* 0x000fe20000000800 */
[----:B0-----:R-:W-:-:S04]  /*0370*/  FFMA R15, R12, R15, R14 ;  /* 0x0000000f0c0f7223 */ /* 0x001fc8000000000e */
[----:B-1----:R-:W-:Y:S02]  /*0380*/  FFMA R8, R8, R13, R15 ;  /* 0x0000000d08087223 */ /* 0x002fe4000000000f */
[----:B------:R-:W-:Y:S02]  /*0390*/  LDS.128 R12, [R19+0x20] ;  /* 0x00002000130c7984 */ /* 0x000fe40000000c00 */
[----:B--2---:R-:W-:Y:S02]  /*03a0*/  FFMA R8, R29, R9, R8 ;  /* 0x000000091d087223 */ /* 0x004fe40000000008 */
[----:B------:R-:W0:Y:S04]  /*03b0*/  LDS R29, [R17+0x380] ;  /* 0x00038000111d7984 */ /* 0x000e280000000800 */
[----:B------:R-:W1:Y:S01]  /*03c0*/  LDS R9, [R17+0x400] ;  /* 0x0004000011097984 */ /* 0x000e620000000800 */
[----:B------:R-:W-:-:S03]  /*03d0*/  FFMA R8, R27, R10, R8 ;  /* 0x0000000a1b087223 */ /* 0x000fc60000000008 */
[----:B------:R-:W2:Y:S04]  /*03e0*/  LDS R10, [R17+0x480] ;  /* 0x00048000110a7984 */ /* 0x000ea80000000800 */
[----:B------:R-:W3:Y:S01]  /*03f0*/  LDS R27, [R17+0x500] ;  /* 0x00050000111b7984 */ /* 0x000ee20000000800 */
[----:B0-----:R-:W-:-:S04]  /*0400*/  FFMA R11, R29, R11, R8 ;  /* 0x0000000b1d0b7223 */ /* 0x001fc80000000008 */
[----:B-1----:R-:W-:Y:S02]  /*0410*/  FFMA R8, R12, R9, R11 ;  /* 0x000000090c087223 */ /* 0x002fe4000000000b */
[----:B------:R-:W0:Y:S02]  /*0420*/  LDS R12, [R17+0x580] ;  /* 0x00058000110c7984 */ /* 0x000e240000000800 */
[----:B--2---:R-:W-:Y:S02]  /*0430*/  FFMA R8, R10, R13, R8 ;  /* 0x0000000d0a087223 */ /* 0x004fe40000000008 */
[----:B------:R-:W-:Y:S02]  /*0440*/  LDS R13, [R17+0x600] ;  /* 0x00060000110d7984 */ /* 0x000fe40000000800 */
[----:B---3--:R-:W-:Y:S02]  /*0450*/  FFMA R29, R27, R14, R8 ;  /* 0x0000000e1b1d7223 */ /* 0x008fe40000000008 */
[----:B------:R-:W1:Y:S04]  /*0460*/  LDS.128 R8, [R19+0x30] ;  /* 0x0000300013087984 */ /* 0x000e680000000c00 */
[----:B------:R-:W2:Y:S04]  /*0470*/  LDS R14, [R17+0x680] ;  /* 0x00068000110e7984 */ /* 0x000ea80000000800 */
[----:B------:R-:W3:Y:S01]  /*0480*/  LDS R27, [R17+0x700] ;  /* 0x00070000111b7984 */ /* 0x000ee20000000800 */
[----:B0-----:R-:W-:-:S04]  /*0490*/  FFMA R15, R12, R15, R29 ;  /* 0x0000000f0c0f7223 */ /* 0x001fc8000000001d */
[----:B-1----:R-:W-:-:S04]  /*04a0*/  FFMA R8, R8, R13, R15 ;  /* 0x0000000d08087223 */ /* 0x002fc8000000000f */
[----:B--2---:R-:W-:Y:S02]  /*04b0*/  FFMA R8, R14, R9, R8 ;  /* 0x000000090e087223 */ /* 0x004fe40000000008 */
[----:B------:R-:W-:Y:S04]  /*04c0*/  LDS R9, [R17+0x800] ;  /* 0x0008000011097984 */ /* 0x000fe80000000800 */
[----:B------:R-:W0:Y:S01]  /*04d0*/  LDS.128 R12, [R19+0x40] ;  /* 0x00004000130c7984 */ /* 0x000e220000000c00 */
[----:B---3--:R-:W-:-:S03]  /*04e0*/  FFMA R29, R27, R10, R8 ;  /* 0x0000000a1b1d7223 */ /* 0x008fc60000000008 */
[----:B------:R-:W1:Y:S04]  /*04f0*/  LDS R8, [R17+0x880] ;  /* 0x0008800011087984 */ /* 0x000e680000000800 */
[----:B------:R-:W2:Y:S01]  /*0500*/  LDS R27, [R17+0x900] ;  /* 0x00090000111b7984 */ /* 0x000ea20000000800 */
[----:B------:R-:W-:-:S03]  /*0510*/  FFMA R11, R20, R11, R29 ;  /* 0x0000000b140b7223 */ /* 0x000fc6000000001d */
[----:B------:R-:W3:Y:S01]  /*0520*/  LDS R20, [R17+0x980] ;  /* 0x0009800011147984 */ /* 0x000ee20000000800 */
[----:B0-----:R-:W-:-:S04]  /*0530*/  FFMA R12, R12, R9, R11 ;  /* 0x000000090c0c7223 */ /* 0x001fc8000000000b */
[----:B-1----:R-:W-:Y:S02]  /*0540*/  FFMA R8, R8, R13, R12 ;  /* 0x0000000d08087223 */ /* 0x002fe4000000000c */
[----:B------:R-:W-:Y:S02]  /*0550*/  LDS R13, [R17+0xa00] ;  /* 0x000a0000110d7984 */ /* 0x000fe40000000800 */
[----:B--2---:R-:W-:Y:S02]  /*0560*/  FFMA R29, R27, R14, R8 ;  /* 0x0000000e1b1d7223 */ /* 0x004fe40000000008 */
[----:B------:R-:W0:Y:S04]  /*0570*/  LDS.128 R8, [R19+0x50] ;  /* 0x0000500013087984 */ /* 0x000e280000000c00 */
[----:B------:R-:W1:Y:S04]  /*0580*/  LDS R12, [R17+0xa80] ;  /* 0x000a8000110c7984 */ /* 0x000e680000000800 */
[----:B------:R-:W2:Y:S01]  /*0590*/  LDS R27, [R17+0xb00] ;  /* 0x000b0000111b7984 */ /* 0x000ea20000000800 */
[----:B---3--:R-:W-:-:S03]  /*05a0*/  FFMA R15, R20, R15, R29 ;  /* 0x0000000f140f7223 */ /* 0x008fc6000000001d */
[----:B------:R-:W3:Y:S04]  /*05b0*/  LDS R20, [R17+0xb80] ;  /* 0x000b800011147984 */ /* 0x000ee80000000800 */
[----:B------:R-:W-:Y:S01]  /*05c0*/  LDS R29, [R17+0xc80] ;  /* 0x000c8000111d7984 */ /* 0x000fe20000000800 */
[----:B0-----:R-:W-:-:S04]  /*05d0*/  FFMA R8, R8, R13, R15 ;  /* 0x0000000d08087223 */ /* 0x001fc8000000000f */
[----:B-1----:R-:W-:Y:S02]  /*05e0*/  FFMA R8, R12, R9, R8 ;  /* 0x000000090c087223 */ /* 0x002fe40000000008 */
[----:B------:R-:W-:Y:S04]  /*05f0*/  LDS R9, [R17+0xc00] ;  /* 0x000c000011097984 */ /* 0x000fe80000000800 */
[----:B------:R-:W0:Y:S01]  /*0600*/  LDS.128 R12, [R19+0x60] ;  /* 0x00006000130c7984 */ /* 0x000e220000000c00 */
[----:B--2---:R-:W-:-:S04]  /*0610*/  FFMA R27, R27, R10, R8 ;  /* 0x0000000a1b1b7223 */ /* 0x004fc80000000008 */
[----:B---3--:R-:W-:Y:S02]  /*0620*/  FFMA R11, R20, R11, R27 ;  /* 0x0000000b140b7223 */ /* 0x008fe4000000001b */
[----:B------:R-:W1:Y:S04]  /*0630*/  LDS R27, [R17+0xd00] ;  /* 0x000d0000111b7984 */ /* 0x000e680000000800 */
[----:B------:R-:W2:Y:S01]  /*0640*/  LDS R20, [R17+0xd80] ;  /* 0x000d800011147984 */ /* 0x000ea20000000800 */
[----:B0-----:R-:W-:-:S03]  /*0650*/  FFMA R12, R12, R9, R11 ;  /* 0x000000090c0c7223 */ /* 0x001fc6000000000b */
[----:B------:R-:W-:Y:S01]  /*0660*/  LDS.128 R8, [R19+0x70] ;  /* 0x0000700013087984 */ /* 0x000fe20000000c00 */
[----:B------:R-:W-:-:S03]  /*0670*/  FFMA R12, R29, R13, R12 ;  /* 0x0000000d1d0c7223 */ /* 0x000fc6000000000c */
[----:B------:R-:W0:Y:S01]  /*0680*/  LDS R13, [R17+0xe00] ;  /* 0x000e0000110d7984 */ /* 0x000e220000000800 */
[----:B-1----:R-:W-:-:S03]  /*0690*/  FFMA R27, R27, R14, R12 ;  /* 0x0000000e1b1b7223 */ /* 0x002fc6000000000c */
[----:B------:R-:W1:Y:S04]  /*06a0*/  LDS R29, [R17+0xe80] ;  /* 0x000e8000111d7984 */ /* 0x000e680000000800 */
[----:B------:R-:W3:Y:S01]  /*06b0*/  LDS R12, [R17+0xf00] ;  /* 0x000f0000110c7984 */ /* 0x000ee20000000800 */
[----:B--2---:R-:W-:-:S03]  /*06c0*/  FFMA R15, R20, R15, R27 ;  /* 0x0000000f140f7223 */ /* 0x004fc6000000001b */
[----:B------:R-:W2:Y:S01]  /*06d0*/  LDS R27, [R17+0xf80] ;  /* 0x000f8000111b7984 */ /* 0x000ea20000000800 */
[----:B------:R-:W-:-:S04]  /*06e0*/  UIADD3 UR4, UPT, UPT, UR4, 0x1, URZ ;  /* 0x0000000104047890 */ /* 0x000fc8000fffe0ff */
[----:B------:R-:W-:Y:S01]  /*06f0*/  UISETP.NE.AND UP0, UPT, UR4, 0x11, UPT ;  /* 0x000000110400788c */ /* 0x000fe2000bf05270 */
[----:B------:R-:W-:Y:S01]  /*0700*/  BAR.SYNC.DEFER_BLOCKING 0x0 ;  /* 0x0000000000007b1d */ /* 0x000fe20000010000 */
[----:B------:R-:W-:Y:S02]  /*0710*/  IADD3 R2, P0, PT, R2, 0x10080, RZ ;  /* 0x0001008002027810 */ /* 0x000fe40007f1e0ff */
[----:B------:R-:W-:Y:S02]  /*0720*/  IADD3 R0, P1, PT, R0, 0x80, RZ ;  /* 0x0000008000007810 */ /* 0x000fe40007f3e0ff */
[----:B------:R-:W-:Y:S02]  /*0730*/  IADD3 R6, PT, PT, R6, 0x20, RZ ;  /* 0x0000002006067810 */ /* 0x000fe40007ffe0ff */
[----:B------:R-:W-:Y:S02]  /*0740*/  IADD3 R4, PT, PT, R4, 0x20, RZ ;  /* 0x0000002004047810 */ /* 0x000fe40007ffe0ff */
[----:B------:R-:W-:Y:S01]  /*0750*/  IADD3.X R3, PT, PT, RZ, R3, RZ, P0, !PT ;  /* 0x00000003ff037210 */ /* 0x000fe200007fe4ff */
[----:B0-----:R-:W-:-:S04]  /*0760*/  FFMA R8, R8, R13, R15 ;  /* 0x0000000d08087223 */ /* 0x001fc8000000000f */
[----:B-1----:R-:W-:-:S04]  /*0770*/  FFMA R9, R29, R9, R8 ;  /* 0x000000091d097223 */ /* 0x002fc80000000008 */
[----:B---3--:R-:W-:Y:S01]  /*0780*/  FFMA R10, R12, R10, R9 ;  /* 0x0000000a0c0a7223 */ /* 0x008fe20000000009 */
[----:B------:R-:W-:-:S03]  /*0790*/  IADD3.X R5, PT, PT, RZ, R5, RZ, P1, !PT ;  /* 0x00000005ff057210 */ /* 0x000fc60000ffe4ff */
[----:B--2---:R-:W-:Y:S01]  /*07a0*/  FFMA R11, R27, R11, R10 ;  /* 0x0000000b1b0b7223 */ /* 0x004fe2000000000a */
[----:B------:R-:W-:Y:S06]  /*07b0*/  BRA.U UP0, `(.L_x_3) ;  /* 0xfffffff900847547 */ /* 0x000fec000b83ffff */
[----:B------:R-:W-:-:S04]  /*07c0*/  ISETP.GT.AND P0, PT, R18, 0x200, PT ;  /* 0x000002001200780c */ /* 0x000fc80003f04270 */
[----:B------:R-:W-:-:S13]  /*07d0*/  ISETP.GT.U32.OR P0, PT, R21, 0x200, P0 ;  /* 0x000002001500780c */ /* 0x000fda0000704470 */
[----:B------:R-:W-:Y:S05]  /*07e0*/  @P0 EXIT ;  /* 0x000000000000094d */ /* 0x000fea0003800000 */
[----:B------:R-:W0:Y:S02]  /*07f0*/  LDCU.64 UR4, c[0x4][0x10] ;  /* 0x01000200ff0477ac */ /* 0x000e240008000a00 */
[----:B0-----:R-:W-:-:S04]  /*0800*/  IADD3 R2, P0, P1, R24, UR4, R22 ;  /* 0x0000000418027c10 */ /* 0x001fc8000f91e016 */
[----:B------:R-:W-:-:S05]  /*0810*/  IADD3.X R3, PT, PT, R25, UR5, R23, P0, P1 ;  /* 0x0000000519037c10 */ /* 0x000fca00087e2417 */
[----:B------:R-:W-:Y:S01]  /*0820*/  STG.E desc[UR8][R2.64], R11 ;  /* 0x0000000b02007986 */ /* 0x000fe2000c101908 */
[----:B------:R-:W-:Y:S05]  /*0830*/  EXIT ;  /* 0x000000000000794d */ /* 0x000fea0003800000 */
.L_x_4:
        /* <DEDUP_REMOVED lines=12> */
.L_x_41:


//--------------------- .text._Z45multiplyMatrixGPUByBlocksThreads2DNonMultiplei --------------------------
	.section	.text._Z45multiplyMatrixGPUByBlocksThreads2DNonMultiplei,"ax",@progbits
	.align	128
        .global         _Z45multiplyMatrixGPUByBlocksThreads2DNonMultiplei
        .type           _Z45multiplyMatrixGPUByBlocksThreads2DNonMultiplei,@function
        .size           _Z45multiplyMatrixGPUByBlocksThreads2DNonMultiplei,(.L_x_42 - _Z45multiplyMatrixGPUByBlocksThreads2DNonMultiplei)
        .other          _Z45multiplyMatrixGPUByBlocksThreads2DNonMultiplei,@"STO_CUDA_ENTRY STV_DEFAULT"
_Z45multiplyMatrixGPUByBlocksThreads2DNonMultiplei:
.text._Z45multiplyMatrixGPUByBlocksThreads2DNonMultiplei:
[----:B------:R-:W-:Y:S01]  /*0000*/  LDC R1, c[0x0][0x37c] ;  /* 0x0000df00ff017b82 */ /* 0x000fe20000000800 */
[----:B------:R-:W0:Y:S07]  /*0010*/  S2R R7, SR_TID.Y ;  /* 0x0000000000077919 */ /* 0x000e2e0000002200 */
[----:B------:R-:W0:Y:S01]  /*0020*/  LDC R0, c[0x0][0x364] ;  /* 0x0000d900ff007b82 */ /* 0x000e220000000800 */
[----:B------:R-:W1:Y:S01]  /*0030*/  LDCU UR7, c[0x0][0x380] ;  /* 0x00007000ff0777ac */ /* 0x000e620008000800 */
[----:B------:R-:W2:Y:S06]  /*0040*/  S2R R6, SR_TID.X ;  /* 0x0000000000067919 */ /* 0x000eac0000002100 */
[----:B------:R-:W0:Y:S08]  /*0050*/  S2UR UR4, SR_CTAID.X ;  /* 0x00000000000479c3 */ /* 0x000e300000002500 */
[----:B------:R-:W2:Y:S08]  /*0060*/  S2UR UR5, SR_CTAID.Y ;  /* 0x00000000000579c3 */ /* 0x000eb00000002600 */
[----:B------:R-:W2:Y:S01]  /*0070*/  LDC R3, c[0x0][0x360] ;  /* 0x0000d800ff037b82 */ /* 0x000ea20000000800 */
[----:B0-----:R-:W-:-:S02]  /*0080*/  IMAD R7, R0, UR4, R7 ;  /* 0x0000000400077c24 */ /* 0x001fc4000f8e0207 */
[----:B--2---:R-:W-:-:S05]  /*0090*/  IMAD R6, R3, UR5, R6 ;  /* 0x0000000503067c24 */ /* 0x004fca000f8e0206 */
[----:B------:R-:W-:-:S04]  /*00a0*/  VIMNMX R0, PT, PT, R7, R6, !PT ;  /* 0x0000000607007248 */ /* 0x000fc80007fe0100 */
[----:B-1----:R-:W-:-:S13]  /*00b0*/  ISETP.GE.AND P0, PT, R0, UR7, PT ;  /* 0x0000000700007c0c */ /* 0x002fda000bf06270 */
[----:B------:R-:W-:Y:S05]  /*00c0*/  @P0 EXIT ;  /* 0x000000000000094d */ /* 0x000fea0003800000 */
[----:B------:R-:W-:Y:S01]  /*00d0*/  UISETP.GE.U32.AND UP0, UPT, UR7, 0x10, UPT ;  /* 0x000000100700788c */ /* 0x000fe2000bf06070 */
[----:B------:R-:W-:Y:S01]  /*00e0*/  HFMA2 R8, -RZ, RZ, 0, 0 ;  /* 0x00000000ff087431 */ /* 0x000fe200000001ff */
[----:B------:R-:W-:Y:S01]  /*00f0*/  MOV R0, RZ ;  /* 0x000000ff00007202 */ /* 0x000fe20000000f00 */
[----:B------:R-:W-:Y:S01]  /*0100*/  ULOP3.LUT UR4, UR7, 0xf, URZ, 0xc0, !UPT ;  /* 0x0000000f07047892 */ /* 0x000fe2000f8ec0ff */
[----:B------:R-:W0:Y:S05]  /*0110*/  LDCU.64 UR8, c[0x0][0x358] ;  /* 0x00006b00ff0877ac */ /* 0x000e2a0008000a00 */
[----:B------:R-:W-:Y:S06]  /*0120*/  BRA.U !UP0, `(.L_x_5) ;  /* 0x00000005080c7547 */ /* 0x000fec000b800000 */
[----:B------:R-:W1:Y:S01]  /*0130*/  LDC.64 R2, c[0x4][RZ] ;  /* 0x01000000ff027b82 */ /* 0x000e620000000a00 */
[----:B------:R-:W-:Y:S01]  /*0140*/  ULOP3.LUT UR5, UR7, 0x7ffffff0, URZ, 0xc0, !UPT ;  /* 0x7ffffff007057892 */ /* 0x000fe2000f8ec0ff */
[----:B------:R-:W-:-:S03]  /*0150*/  MOV R8, RZ ;  /* 0x000000ff00087202 */ /* 0x000fc60000000f00 */
[----:B------:R-:W-:Y:S02]  /*0160*/  UIADD3 UR6, UPT, UPT, -UR5, URZ, URZ ;  /* 0x000000ff05067290 */ /* 0x000fe4000fffe1ff */
[----:B------:R-:W-:Y:S01]  /*0170*/  MOV R0, UR5 ;  /* 0x0000000500007c02 */ /* 0x000fe20008000f00 */
[----:B------:R-:W2:Y:S01]  /*0180*/  LDC.64 R4, c[0x4][0x8] ;  /* 0x01000200ff047b82 */ /* 0x000ea20000000a00 */
[----:B-1----:R-:W-:-:S03]  /*0190*/  IMAD.WIDE R2, R7, 0x804, R2 ;  /* 0x0000080407027825 */ /* 0x002fc600078e0202 */
[----:B------:R-:W-:Y:S01]  /*01a0*/  IADD3 R2, P0, PT, R2, 0x20, RZ ;  /* 0x0000002002027810 */ /* 0x000fe20007f1e0ff */
[----:B--2---:R-:W-:-:S03]  /*01b0*/  IMAD.WIDE.U32 R4, R6, 0x4, R4 ;  /* 0x0000000406047825 */ /* 0x004fc600078e0004 */
[----:B------:R-:W-:Y:S02]  /*01c0*/  IADD3.X R3, PT, PT, RZ, R3, RZ, P0, !PT ;  /* 0x00000003ff037210 */ /* 0x000fe400007fe4ff */
[----:B------:R-:W-:-:S04]  /*01d0*/  IADD3 R4, P1, PT, R4, 0x4020, RZ ;  /* 0x0000402004047810 */ /* 0x000fc80007f3e0ff */
[----:B------:R-:W-:-:S09]  /*01e0*/  IADD3.X R5, PT, PT, RZ, R5, RZ, P1, !PT ;  /* 0x00000005ff057210 */ /* 0x000fd20000ffe4ff */
.L_x_6:
[----:B0-----:R-:W2:Y:S04]  /*01f0*/  LDG.E R15, desc[UR8][R2.64+-0x20] ;  /* 0xffffe008020f7981 */ /* 0x001ea8000c1e1900 */
[----:B------:R-:W2:Y:S04]  /*0200*/  LDG.E R16, desc[UR8][R4.64+-0x4020] ;  /* 0xffbfe00804107981 */ /* 0x000ea8000c1e1900 */
[----:B------:R-:W3:Y:S04]  /*0210*/  LDG.E R24, desc[UR8][R2.64+-0x1c] ;  /* 0xffffe40802187981 */ /* 0x000ee8000c1e1900 */
[----:B------:R-:W3:Y:S04]  /*0220*/  LDG.E R25, desc[UR8][R4.64+-0x381c] ;  /* 0xffc7e40804197981 */ /* 0x000ee8000c1e1900 */
[----:B------:R-:W4:Y:S04]  /*0230*/  LDG.E R19, desc[UR8][R2.64+-0x18] ;  /* 0xffffe80802137981 */ /* 0x000f28000c1e1900 */
[----:B------:R-:W4:Y:S04]  /*0240*/  LDG.E R18, desc[UR8][R4.64+-0x3018] ;  /* 0xffcfe80804127981 */ /* 0x000f28000c1e1900 */
[----:B------:R-:W5:Y:S04]  /*0250*/  LDG.E R20, desc[UR8][R2.64+-0x14] ;  /* 0xffffec0802147981 */ /* 0x000f68000c1e1900 */
        /* <DEDUP_REMOVED lines=9> */
[----:B------:R-:W5:Y:S01]  /*02f0*/  LDG.E R17, desc[UR8][R4.64] ;  /* 0x0000000804117981 */ /* 0x000f62000c1e1900 */
[----:B--2---:R-:W-:-:S03]  /*0300*/  FFMA R15, R15, R16, R8 ;  /* 0x000000100f0f7223 */ /* 0x004fc60000000008 */
[----:B------:R-:W2:Y:S04]  /*0310*/  LDG.E R16, desc[UR8][R2.64] ;  /* 0x0000000802107981 */ /* 0x000ea8000c1e1900 */
[----:B------:R-:W2:Y:S01]  /*0320*/  LDG.E R8, desc[UR8][R2.64+0x4] ;  /* 0x0000040802087981 */ /* 0x000ea2000c1e1900 */
[----:B---3--:R-:W-:-:S03]  /*0330*/  FFMA R24, R24, R25, R15 ;  /* 0x0000001918187223 */ /* 0x008fc6000000000f */
[----:B------:R-:W3:Y:S01]  /*0340*/  LDG.E R15, desc[UR8][R4.64+0x804] ;  /* 0x00080408040f7981 */ /* 0x000ee2000c1e1900 */
[----:B----4-:R-:W-:-:S03]  /*0350*/  FFMA R25, R19, R18, R24 ;  /* 0x0000001213197223 */ /* 0x010fc60000000018 */
[----:B------:R-:W4:Y:S04]  /*0360*/  LDG.E R18, desc[UR8][R2.64+0x8] ;  /* 0x0000080802127981 */ /* 0x000f28000c1e1900 */
[----:B------:R-:W4:Y:S01]  /*0370*/  LDG.E R19, desc[UR8][R4.64+0x1008] ;  /* 0x0010080804137981 */ /* 0x000f22000c1e1900 */
[----:B-----5:R-:W-:-:S03]  /*0380*/  FFMA R25, R20, R21, R25 ;  /* 0x0000001514197223 */ /* 0x020fc60000000019 */
[----:B------:R-:W5:Y:S04]  /*0390*/  LDG.E R20, desc[UR8][R2.64+0xc] ;  /* 0x00000c0802147981 */ /* 0x000f68000c1e1900 */
[----:B------:R-:W5:Y:S01]  /*03a0*/  LDG.E R21, desc[UR8][R4.64+0x180c] ;  /* 0x00180c0804157981 */ /* 0x000f62000c1e1900 */
[----:B------:R-:W-:-:S03]  /*03b0*/  FFMA R24, R22, R23, R25 ;  /* 0x0000001716187223 */ /* 0x000fc60000000019 */
[----:B------:R-:W5:Y:S04]  /*03c0*/  LDG.E R22, desc[UR8][R2.64+0x10] ;  /* 0x0000100802167981 */ /* 0x000f68000c1e1900 */
[----:B------:R-:W5:Y:S01]  /*03d0*/  LDG.E R23, desc[UR8][R4.64+0x2010] ;  /* 0x0020100804177981 */ /* 0x000f62000c1e1900 */
[----:B------:R-:W-:-:S03]  /*03e0*/  FFMA R27, R13, R14, R24 ;  /* 0x0000000e0d1b7223 */ /* 0x000fc60000000018 */
[----:B------:R-:W5:Y:S04]  /*03f0*/  LDG.E R24, desc[UR8][R2.64+0x14] ;  /* 0x0000140802187981 */ /* 0x000f68000c1e1900 */
[----:B------:R-:W5:Y:S04]  /*0400*/  LDG.E R25, desc[UR8][R4.64+0x2814] ;  /* 0x0028140804197981 */ /* 0x000f68000c1e1900 */
[----:B------:R-:W5:Y:S01]  /*0410*/  LDG.E R14, desc[UR8][R2.64+0x18] ;  /* 0x00001808020e7981 */ /* 0x000f62000c1e1900 */
[----:B------:R-:W-:-:S03]  /*0420*/  FFMA R26, R12, R9, R27 ;  /* 0x000000090c1a7223 */ /* 0x000fc6000000001b */
[----:B------:R-:W5:Y:S04]  /*0430*/  LDG.E R13, desc[UR8][R4.64+0x3018] ;  /* 0x00301808040d7981 */ /* 0x000f68000c1e1900 */
[----:B------:R0:W5:Y:S04]  /*0440*/  LDG.E R9, desc[UR8][R2.64+0x1c] ;  /* 0x00001c0802097981 */ /* 0x000168000c1e1900 */
[----:B------:R1:W5:Y:S01]  /*0450*/  LDG.E R12, desc[UR8][R4.64+0x381c] ;  /* 0x00381c08040c7981 */ /* 0x000362000c1e1900 */
[----:B------:R-:W-:Y:S01]  /*0460*/  FFMA R11, R11, R10, R26 ;  /* 0x0000000a0b0b7223 */ /* 0x000fe2000000001a */
[----:B------:R-:W-:-:S04]  /*0470*/  UIADD3 UR6, UPT, UPT, UR6, 0x10, URZ ;  /* 0x0000001006067890 */ /* 0x000fc8000fffe0ff */
[----:B------:R-:W-:Y:S01]  /*0480*/  UISETP.NE.AND UP0, UPT, UR6, URZ, UPT ;  /* 0x000000ff0600728c */ /* 0x000fe2000bf05270 */
[----:B0-----:R-:W-:Y:S02]  /*0490*/  IADD3 R2, P0, PT, R2, 0x40, RZ ;  /* 0x0000004002027810 */ /* 0x001fe40007f1e0ff */
[----:B-1----:R-:W-:Y:S02]  /*04a0*/  IADD3 R4, P1, PT, R4, 0x8040, RZ ;  /* 0x0000804004047810 */ /* 0x002fe40007f3e0ff */
[----:B------:R-:W-:Y:S02]  /*04b0*/  IADD3.X R3, PT, PT, RZ, R3, RZ, P0, !PT ;  /* 0x00000003ff037210 */ /* 0x000fe400007fe4ff */
[----:B------:R-:W-:Y:S01]  /*04c0*/  IADD3.X R5, PT, PT, RZ, R5, RZ, P1, !PT ;  /* 0x00000005ff057210 */ /* 0x000fe20000ffe4ff */
[----:B--2---:R-:W-:-:S04]  /*04d0*/  FFMA R11, R16, R17, R11 ;  /* 0x00000011100b7223 */ /* 0x004fc8000000000b */
[----:B---3--:R-:W-:-:S04]  /*04e0*/  FFMA R11, R8, R15, R11 ;  /* 0x0000000f080b7223 */ /* 0x008fc8000000000b */
[----:B----4-:R-:W-:-:S04]  /*04f0*/  FFMA R11, R18, R19, R11 ;  /* 0x00000013120b7223 */ /* 0x010fc8000000000b */
[----:B-----5:R-:W-:-:S04]  /*0500*/  FFMA R11, R20, R21, R11 ;  /* 0x00000015140b7223 */ /* 0x020fc8000000000b */
[----:B------:R-:W-:-:S04]  /*0510*/  FFMA R11, R22, R23, R11 ;  /* 0x00000017160b7223 */ /* 0x000fc8000000000b */
[----:B------:R-:W-:-:S04]  /*0520*/  FFMA R11, R24, R25, R11 ;  /* 0x00000019180b7223 */ /* 0x000fc8000000000b */
[----:B------:R-:W-:-:S04]  /*0530*/  FFMA R14, R14, R13, R11 ;  /* 0x0000000d0e0e7223 */ /* 0x000fc8000000000b */
[----:B------:R-:W-:Y:S01]  /*0540*/  FFMA R8, R9, R12, R14 ;  /* 0x0000000c09087223 */ /* 0x000fe2000000000e */
[----:B------:R-:W-:Y:S06]  /*0550*/  BRA.U UP0, `(.L_x_6) ;  /* 0xfffffffd00247547 */ /* 0x000fec000b83ffff */
.L_x_5:
[----:B------:R-:W-:-:S09]  /*0560*/  UISETP.NE.AND UP0, UPT, UR4, URZ, UPT ;  /* 0x000000ff0400728c */ /* 0x000fd2000bf05270 */
[----:B------:R-:W-:Y:S05]  /*0570*/  BRA.U !UP0, `(.L_x_7) ;  /* 0x0000000508407547 */ /* 0x000fea000b800000 */
[----:B------:R-:W1:Y:S01]  /*0580*/  LDCU.64 UR10, c[0x4][URZ] ;  /* 0x01000000ff0a77ac */ /* 0x000e620008000a00 */
[----:B------:R-:W-:Y:S01]  /*0590*/  IMAD.WIDE R4, R7, 0x804, RZ ;  /* 0x0000080407047825 */ /* 0x000fe200078e02ff */
[----:B------:R-:W2:Y:S03]  /*05a0*/  LDCU.64 UR12, c[0x4][0x8] ;  /* 0x01000100ff0c77ac */ /* 0x000ea60008000a00 */
[----:B------:R-:W-:Y:S01]  /*05b0*/  IMAD.WIDE.U32 R10, R6, 0x4, RZ ;  /* 0x00000004060a7825 */ /* 0x000fe200078e00ff */
[----:B------:R-:W-:Y:S02]  /*05c0*/  UISETP.GE.U32.AND UP0, UPT, UR4, 0x8, UPT ;  /* 0x000000080400788c */ /* 0x000fe4000bf06070 */
[----:B------:R-:W-:-:S04]  /*05d0*/  ULOP3.LUT UR5, UR7, 0x7, URZ, 0xc0, !UPT ;  /* 0x0000000707057892 */ /* 0x000fc8000f8ec0ff */
[----:B------:R-:W-:Y:S01]  /*05e0*/  UISETP.NE.AND UP1, UPT, UR5, URZ, UPT ;  /* 0x000000ff0500728c */ /* 0x000fe2000bf25270 */
[----:B-1----:R-:W-:Y:S02]  /*05f0*/  IADD3 R12, P0, PT, R4, UR10, RZ ;  /* 0x0000000a040c7c10 */ /* 0x002fe4000ff1e0ff */
[----:B--2---:R-:W-:Y:S02]  /*0600*/  IADD3 R2, P1, PT, R10, UR12, RZ ;  /* 0x0000000c0a027c10 */ /* 0x004fe4000ff3e0ff */
[----:B------:R-:W-:Y:S02]  /*0610*/  IADD3.X R13, PT, PT, R5, UR11, RZ, P0, !PT ;  /* 0x0000000b050d7c10 */ /* 0x000fe400087fe4ff */
[----:B------:R-:W-:Y:S01]  /*0620*/  IADD3.X R3, PT, PT, R11, UR13, RZ, P1, !PT ;  /* 0x0000000d0b037c10 */ /* 0x000fe20008ffe4ff */
[----:B------:R-:W-:Y:S08]  /*0630*/  BRA.U !UP0, `(.L_x_8) ;  /* 0x00000001086c7547 */ /* 0x000ff0000b800000 */
[----:B------:R-:W-:-:S04]  /*0640*/  IMAD.WIDE.U32 R14, R0, 0x4, R12 ;  /* 0x00000004000e7825 */ /* 0x000fc800078e000c */
[----:B------:R-:W-:Y:S01]  /*0650*/  IMAD.WIDE.U32 R16, R0, 0x804, R2 ;  /* 0x0000080400107825 */ /* 0x000fe200078e0002 */
        /* <DEDUP_REMOVED lines=15> */
[----:B------:R-:W3:Y:S04]  /*0750*/  LDG.E R23, desc[UR8][R14.64+0x14] ;  /* 0x000014080e177981 */ /* 0x000ee8000c1e1900 */
[----:B------:R-:W3:Y:S04]  /*0760*/  LDG.E R24, desc[UR8][R16.64+0x2814] ;  /* 0x0028140810187981 */ /* 0x000ee8000c1e1900 */
[----:B------:R-:W3:Y:S01]  /*0770*/  LDG.E R22, desc[UR8][R14.64+0x18] ;  /* 0x000018080e167981 */ /* 0x000ee2000c1e1900 */
[----:B----4-:R-:W-:-:S04]  /*0780*/  FFMA R9, R20, R9, R29 ;  /* 0x0000000914097223 */ /* 0x010fc8000000001d */
[----:B-----5:R-:W-:Y:S01]  /*0790*/  FFMA R9, R18, R19, R9 ;  /* 0x0000001312097223 */ /* 0x020fe20000000009 */
[----:B------:R-:W-:-:S03]  /*07a0*/  IADD3 R0, PT, PT, R0, 0x8, RZ ;  /* 0x0000000800007810 */ /* 0x000fc60007ffe0ff */
[----:B--2---:R-:W-:-:S04]  /*07b0*/  FFMA R8, R8, R21, R9 ;  /* 0x0000001508087223 */ /* 0x004fc80000000009 */
[----:B---3--:R-:W-:-:S04]  /*07c0*/  FFMA R23, R23, R24, R8 ;  /* 0x0000001817177223 */ /* 0x008fc80000000008 */
[----:B------:R-:W-:-:S04]  /*07d0*/  FFMA R22, R22, R27, R23 ;  /* 0x0000001b16167223 */ /* 0x000fc80000000017 */
[----:B------:R-:W-:-:S07]  /*07e0*/  FFMA R8, R25, R26, R22 ;  /* 0x0000001a19087223 */ /* 0x000fce0000000016 */
.L_x_8:
[----:B------:R-:W-:Y:S05]  /*07f0*/  BRA.U !UP1, `(.L_x_7) ;  /* 0x0000000109a07547 */ /* 0x000fea000b800000 */
[----:B------:R-:W-:Y:S02]  /*0800*/  UISETP.GE.U32.AND UP0, UPT, UR5, 0x4, UPT ;  /* 0x000000040500788c */ /* 0x000fe4000bf06070 */
[----:B------:R-:W-:-:S04]  /*0810*/  ULOP3.LUT UR4, UR7, 0x3, URZ, 0xc0, !UPT ;  /* 0x0000000307047892 */ /* 0x000fc8000f8ec0ff */
[----:B------:R-:W-:-:S03]  /*0820*/  UISETP.NE.AND UP1, UPT, UR4, URZ, UPT ;  /* 0x000000ff0400728c */ /* 0x000fc6000bf25270 */
[----:B------:R-:W-:Y:S08]  /*0830*/  BRA.U !UP0, `(.L_x_9) ;  /* 0x00000001083c7547 */ /* 0x000ff0000b800000 */
[----:B------:R-:W-:-:S04]  /*0840*/  IMAD.WIDE.U32 R12, R0, 0x4, R12 ;  /* 0x00000004000c7825 */ /* 0x000fc800078e000c */
[C---:B------:R-:W-:Y:S01]  /*0850*/  IMAD.WIDE.U32 R2, R0.reuse, 0x804, R2 ;  /* 0x0000080400027825 */ /* 0x040fe200078e0002 */
[----:B0-----:R-:W2:Y:S04]  /*0860*/  LDG.E R9, desc[UR8][R12.64] ;  /* 0x000000080c097981 */ /* 0x001ea8000c1e1900 */
[----:B------:R-:W2:Y:S04]  /*0870*/  LDG.E R14, desc[UR8][R2.64] ;  /* 0x00000008020e7981 */ /* 0x000ea8000c1e1900 */
[----:B------:R-:W3:Y:S04]  /*0880*/  LDG.E R16, desc[UR8][R12.64+0x4] ;  /* 0x000004080c107981 */ /* 0x000ee8000c1e1900 */
[----:B------:R-:W3:Y:S04]  /*0890*/  LDG.E R15, desc[UR8][R2.64+0x804] ;  /* 0x00080408020f7981 */ /* 0x000ee8000c1e1900 */
[----:B------:R-:W4:Y:S04]  /*08a0*/  LDG.E R18, desc[UR8][R12.64+0x8] ;  /* 0x000008080c127981 */ /* 0x000f28000c1e1900 */
[----:B------:R-:W4:Y:S04]  /*08b0*/  LDG.E R17, desc[UR8][R2.64+0x1008] ;  /* 0x0010080802117981 */ /* 0x000f28000c1e1900 */
[----:B------:R-:W5:Y:S04]  /*08c0*/  LDG.E R20, desc[UR8][R12.64+0xc] ;  /* 0x00000c080c147981 */ /* 0x000f68000c1e1900 */
[----:B------:R-:W5:Y:S01]  /*08d0*/  LDG.E R19, desc[UR8][R2.64+0x180c] ;  /* 0x00180c0802137981 */ /* 0x000f62000c1e1900 */
[----:B------:R-:W-:Y:S01]  /*08e0*/  IADD3 R0, PT, PT, R0, 0x4, RZ ;  /* 0x0000000400007810 */ /* 0x000fe20007ffe0ff */
[----:B--2---:R-:W-:-:S04]  /*08f0*/  FFMA R9, R9, R14, R8 ;  /* 0x0000000e09097223 */ /* 0x004fc80000000008 */
[----:B---3--:R-:W-:-:S04]  /*0900*/  FFMA R9, R16, R15, R9 ;  /* 0x0000000f10097223 */ /* 0x008fc80000000009 */
[----:B----4-:R-:W-:-:S04]  /*0910*/  FFMA R9, R18, R17, R9 ;  /* 0x0000001112097223 */ /* 0x010fc80000000009 */
[----:B-----5:R-:W-:-:S07]  /*0920*/  FFMA R8, R20, R19, R9 ;  /* 0x0000001314087223 */ /* 0x020fce0000000009 */
.L_x_9:
[----:B------:R-:W-:Y:S05]  /*0930*/  BRA.U !UP1, `(.L_x_7) ;  /* 0x0000000109507547 */ /* 0x000fea000b800000 */
[----:B------:R-:W-:Y:S01]  /*0940*/  IMAD.WIDE.U32 R10, R0, 0x804, R10 ;  /* 0x00000804000a7825 */ /* 0x000fe200078e000a */
[----:B------:R-:W-:-:S03]  /*0950*/  UIADD3 UR4, UPT, UPT, -UR4, URZ, URZ ;  /* 0x000000ff04047290 */ /* 0x000fc6000fffe1ff */
[----:B------:R-:W-:Y:S01]  /*0960*/  IMAD.WIDE.U32 R4, R0, 0x4, R4 ;  /* 0x0000000400047825 */ /* 0x000fe200078e0004 */
[----:B------:R-:W-:Y:S02]  /*0970*/  IADD3 R10, P0, PT, R10, UR12, RZ ;  /* 0x0000000c0a0a7c10 */ /* 0x000fe4000ff1e0ff */
[----:B------:R-:W-:Y:S02]  /*0980*/  IADD3 R2, P1, PT, R4, UR10, RZ ;  /* 0x0000000a04027c10 */ /* 0x000fe4000ff3e0ff */
[----:B------:R-:W-:Y:S02]  /*0990*/  IADD3.X R11, PT, PT, R11, UR13, RZ, P0, !PT ;  /* 0x0000000d0b0b7c10 */ /* 0x000fe400087fe4ff */
[----:B------:R-:W-:-:S09]  /*09a0*/  IADD3.X R9, PT, PT, R5, UR11, RZ, P1, !PT ;  /* 0x0000000b05097c10 */ /* 0x000fd20008ffe4ff */
.L_x_10:
[----:B------:R-:W-:Y:S02]  /*09b0*/  MOV R3, R9 ;  /* 0x0000000900037202 */ /* 0x000fe40000000f00 */
[----:B------:R-:W-:Y:S02]  /*09c0*/  MOV R4, R10 ;  /* 0x0000000a00047202 */ /* 0x000fe40000000f00 */
[----:B------:R-:W-:Y:S02]  /*09d0*/  MOV R5, R11 ;  /* 0x0000000b00057202 */ /* 0x000fe40000000f00 */
[----:B0-----:R0:W2:Y:S04]  /*09e0*/  LDG.E R3, desc[UR8][R2.64] ;  /* 0x0000000802037981 */ /* 0x0010a8000c1e1900 */
[----:B------:R-:W2:Y:S01]  /*09f0*/  LDG.E R0, desc[UR8][R4.64] ;  /* 0x0000000804007981 */ /* 0x000ea2000c1e1900 */
[----:B------:R-:W-:Y:S01]  /*0a00*/  UIADD3 UR4, UPT, UPT, UR4, 0x1, URZ ;  /* 0x0000000104047890 */ /* 0x000fe2000fffe0ff */
[----:B------:R-:W-:-:S03]  /*0a10*/  IADD3 R10, P0, PT, R10, 0x804, RZ ;  /* 0x000008040a0a7810 */ /* 0x000fc60007f1e0ff */
[----:B------:R-:W-:Y:S01]  /*0a20*/  UISETP.NE.AND UP0, UPT, UR4, URZ, UPT ;  /* 0x000000ff0400728c */ /* 0x000fe2000bf05270 */
[----:B0-----:R-:W-:Y:S02]  /*0a30*/  IADD3 R2, P1, PT, R2, 0x4, RZ ;  /* 0x0000000402027810 */ /* 0x001fe40007f3e0ff */
[----:B------:R-:W-:Y:S02]  /*0a40*/  IADD3.X R11, PT, PT, RZ, R11, RZ, P0, !PT ;  /* 0x0000000bff0b7210 */ /* 0x000fe400007fe4ff */
[----:B------:R-:W-:Y:S01]  /*0a50*/  IADD3.X R9, PT, PT, RZ, R9, RZ, P1, !PT ;  /* 0x00000009ff097210 */ /* 0x000fe20000ffe4ff */
[----:B--2---:R-:W-:-:S03]  /*0a60*/  FFMA R8, R3, R0, R8 ;  /* 0x0000000003087223 */ /* 0x004fc60000000008 */
[----:B------:R-:W-:Y:S05]  /*0a70*/  BRA.U UP0, `(.L_x_10) ;  /* 0xfffffffd00cc7547 */ /* 0x000fea000b83ffff */
.L_x_7:
[----:B------:R-:W1:Y:S02]  /*0a80*/  LDC.64 R2, c[0x4][0x10] ;  /* 0x01000400ff027b82 */ /* 0x000e640000000a00 */
[----:B-1----:R-:W-:-:S04]  /*0a90*/  IMAD.WIDE R2, R7, 0x804, R2 ;  /* 0x0000080407027825 */ /* 0x002fc800078e0202 */
[----:B------:R-:W-:-:S05]  /*0aa0*/  IMAD.WIDE.U32 R2, R6, 0x4, R2 ;  /* 0x0000000406027825 */ /* 0x000fca00078e0002 */
[----:B0-----:R-:W-:Y:S01]  /*0ab0*/  STG.E desc[UR8][R2.64], R8 ;  /* 0x0000000802007986 */ /* 0x001fe2000c101908 */
[----:B------:R-:W-:Y:S05]  /*0ac0*/  EXIT ;  /* 0x000000000000794d */ /* 0x000fea0003800000 */
.L_x_11:
        /* <DEDUP_REMOVED lines=11> */
.L_x_42:


//--------------------- .text._Z34multiplyMatrixGPUByBlocksThreads2Di --------------------------
	.section	.text._Z34multiplyMatrixGPUByBlocksThreads2Di,"ax",@progbits
	.align	128
        .global         _Z34multiplyMatrixGPUByBlocksThreads2Di
        .type           _Z34multiplyMatrixGPUByBlocksThreads2Di,@function
        .size           _Z34multiplyMatrixGPUByBlocksThreads2Di,(.L_x_43 - _Z34multiplyMatrixGPUByBlocksThreads2Di)
        .other          _Z34multiplyMatrixGPUByBlocksThreads2Di,@"STO_CUDA_ENTRY STV_DEFAULT"
_Z34multiplyMatrixGPUByBlocksThreads2Di:
.text._Z34multiplyMatrixGPUByBlocksThreads2Di:
[----:B------:R-:W-:Y:S01]  /*0000*/  LDC R1, c[0x0][0x37c] ;  /* 0x0000df00ff017b82 */ /* 0x000fe20000000800 */
[----:B------:R-:W0:Y:S01]  /*0010*/  S2R R7, SR_TID.Y ;  /* 0x0000000000077919 */ /* 0x000e220000002200 */
[----:B------:R-:W1:Y:S06]  /*0020*/  LDCU UR4, c[0x0][0x380] ;  /* 0x00007000ff0477ac */ /* 0x000e6c0008000800 */
[----:B------:R-:W0:Y:S01]  /*0030*/  LDC R0, c[0x0][0x364] ;  /* 0x0000d900ff007b82 */ /* 0x000e220000000800 */
[----:B------:R-:W-:Y:S01]  /*0040*/  HFMA2 R8, -RZ, RZ, 0, 0 ;  /* 0x00000000ff087431 */ /* 0x000fe200000001ff */
[----:B------:R-:W2:Y:S01]  /*0050*/  S2R R6, SR_TID.X ;  /* 0x0000000000067919 */ /* 0x000ea20000002100 */
[----:B------:R-:W3:Y:S05]  /*0060*/  LDCU.64 UR8, c[0x0][0x358] ;  /* 0x00006b00ff0877ac */ /* 0x000eea0008000a00 */
[----:B------:R-:W0:Y:S08]  /*0070*/  S2UR UR5, SR_CTAID.X ;  /* 0x00000000000579c3 */ /* 0x000e300000002500 */
[----:B------:R-:W2:Y:S01]  /*0080*/  S2UR UR6, SR_CTAID.Y ;  /* 0x00000000000679c3 */ /* 0x000ea20000002600 */
[----:B-1----:R-:W-:-:S07]  /*0090*/  UISETP.GE.AND UP0, UPT, UR4, 0x1, UPT ;  /* 0x000000010400788c */ /* 0x002fce000bf06270 */
[----:B------:R-:W2:Y:S01]  /*00a0*/  LDC R3, c[0x0][0x360] ;  /* 0x0000d800ff037b82 */ /* 0x000ea20000000800 */
[----:B0-----:R-:W-:Y:S02]  /*00b0*/  IMAD R7, R0, UR5, R7 ;  /* 0x0000000500077c24 */ /* 0x001fe4000f8e0207 */
[----:B--2---:R-:W-:Y:S01]  /*00c0*/  IMAD R6, R3, UR6, R6 ;  /* 0x0000000603067c24 */ /* 0x004fe2000f8e0206 */
[----:B---3--:R-:W-:Y:S06]  /*00d0*/  BRA.U !UP0, `(.L_x_12) ;  /* 0x0000000908687547 */ /* 0x008fec000b800000 */
[----:B------:R-:W-:Y:S01]  /*00e0*/  UISETP.GE.U32.AND UP1, UPT, UR4, 0x10, UPT ;  /* 0x000000100400788c */ /* 0x000fe2000bf26070 */
[----:B------:R-:W-:Y:S01]  /*00f0*/  MOV R8, RZ ;  /* 0x000000ff00087202 */ /* 0x000fe20000000f00 */
[----:B------:R-:W-:Y:S01]  /*0100*/  ULOP3.LUT UR5, UR4, 0xf, URZ, 0xc0, !UPT ;  /* 0x0000000f04057892 */ /* 0x000fe2000f8ec0ff */
[----:B------:R-:W-:-:S03]  /*0110*/  MOV R0, RZ ;  /* 0x000000ff00007202 */ /* 0x000fc60000000f00 */
[----:B------:R-:W-:-:S03]  /*0120*/  UISETP.NE.AND UP0, UPT, UR5, URZ, UPT ;  /* 0x000000ff0500728c */ /* 0x000fc6000bf05270 */
[----:B------:R-:W-:Y:S08]  /*0130*/  BRA.U !UP1, `(.L_x_13) ;  /* 0x00000005090c7547 */ /* 0x000ff0000b800000 */
[----:B------:R-:W0:Y:S01]  /*0140*/  LDC.64 R2, c[0x4][RZ] ;  /* 0x01000000ff027b82 */ /* 0x000e220000000a00 */
[----:B------:R-:W-:Y:S01]  /*0150*/  ULOP3.LUT UR6, UR4, 0x7ffffff0, URZ, 0xc0, !UPT ;  /* 0x7ffffff004067892 */ /* 0x000fe2000f8ec0ff */
[----:B------:R-:W-:-:S03]  /*0160*/  MOV R8, RZ ;  /* 0x000000ff00087202 */ /* 0x000fc60000000f00 */
[----:B------:R-:W-:Y:S02]  /*0170*/  UIADD3 UR7, UPT, UPT, -UR6, URZ, URZ ;  /* 0x000000ff06077290 */ /* 0x000fe4000fffe1ff */
[----:B------:R-:W-:Y:S01]  /*0180*/  MOV R0, UR6 ;  /* 0x0000000600007c02 */ /* 0x000fe20008000f00 */
[----:B------:R-:W1:Y:S01]  /*0190*/  LDC.64 R4, c[0x4][0x8] ;  /* 0x01000200ff047b82 */ /* 0x000e620000000a00 */
[----:B0-----:R-:W-:-:S03]  /*01a0*/  IMAD.WIDE R2, R7, 0x804, R2 ;  /* 0x0000080407027825 */ /* 0x001fc600078e0202 */
[----:B------:R-:W-:Y:S01]  /*01b0*/  IADD3 R2, P0, PT, R2, 0x20, RZ ;  /* 0x0000002002027810 */ /* 0x000fe20007f1e0ff */
[----:B-1----:R-:W-:-:S03]  /*01c0*/  IMAD.WIDE.U32 R4, R6, 0x4, R4 ;  /* 0x0000000406047825 */ /* 0x002fc600078e0004 */
[----:B------:R-:W-:Y:S02]  /*01d0*/  IADD3.X R3, PT, PT, RZ, R3, RZ, P0, !PT ;  /* 0x00000003ff037210 */ /* 0x000fe400007fe4ff */
[----:B------:R-:W-:-:S04]  /*01e0*/  IADD3 R4, P1, PT, R4, 0x4020, RZ ;  /* 0x0000402004047810 */ /* 0x000fc80007f3e0ff */
[----:B------:R-:W-:-:S09]  /*01f0*/  IADD3.X R5, PT, PT, RZ, R5, RZ, P1, !PT ;  /* 0x00000005ff057210 */ /* 0x000fd20000ffe4ff */
.L_x_14:
[----:B------:R-:W2:Y:S04]  /*0200*/  LDG.E R15, desc[UR8][R2.64+-0x20] ;  /* 0xffffe008020f7981 */ /* 0x000ea8000c1e1900 */
        /* <DEDUP_REMOVED lines=54> */
.L_x_13:
[----:B------:R-:W-:Y:S05]  /*0570*/  BRA.U !UP0, `(.L_x_12) ;  /* 0x0000000508407547 */ /* 0x000fea000b800000 */
[----:B------:R-:W0:Y:S01]  /*0580*/  LDCU.64 UR10, c[0x4][URZ] ;  /* 0x01000000ff0a77ac */ /* 0x000e220008000a00 */
[----:B------:R-:W-:Y:S01]  /*0590*/  IMAD.WIDE R4, R7, 0x804, RZ ;  /* 0x0000080407047825 */ /* 0x000fe200078e02ff */
[----:B------:R-:W1:Y:S03]  /*05a0*/  LDCU.64 UR12, c[0x4][0x8] ;  /* 0x01000100ff0c77ac */ /* 0x000e660008000a00 */
[----:B------:R-:W-:Y:S01]  /*05b0*/  IMAD.WIDE.U32 R10, R6, 0x4, RZ ;  /* 0x00000004060a7825 */ /* 0x000fe200078e00ff */
[----:B------:R-:W-:Y:S02]  /*05c0*/  UISETP.GE.U32.AND UP0, UPT, UR5, 0x8, UPT ;  /* 0x000000080500788c */ /* 0x000fe4000bf06070 */
[----:B------:R-:W-:-:S04]  /*05d0*/  ULOP3.LUT UR6, UR4, 0x7, URZ, 0xc0, !UPT ;  /* 0x0000000704067892 */ /* 0x000fc8000f8ec0ff */
[----:B------:R-:W-:Y:S01]  /*05e0*/  UISETP.NE.AND UP1, UPT, UR6, URZ, UPT ;  /* 0x000000ff0600728c */ /* 0x000fe2000bf25270 */
[----:B0-----:R-:W-:Y:S02]  /*05f0*/  IADD3 R12, P0, PT, R4, UR10, RZ ;  /* 0x0000000a040c7c10 */ /* 0x001fe4000ff1e0ff */
[----:B-1----:R-:W-:Y:S02]  /*0600*/  IADD3 R2, P1, PT, R10, UR12, RZ ;  /* 0x0000000c0a027c10 */ /* 0x002fe4000ff3e0ff */
[----:B------:R-:W-:Y:S02]  /*0610*/  IADD3.X R13, PT, PT, R5, UR11, RZ, P0, !PT ;  /* 0x0000000b050d7c10 */ /* 0x000fe400087fe4ff */
[----:B------:R-:W-:Y:S01]  /*0620*/  IADD3.X R3, PT, PT, R11, UR13, RZ, P1, !PT ;  /* 0x0000000d0b037c10 */ /* 0x000fe20008ffe4ff */
[----:B------:R-:W-:Y:S08]  /*0630*/  BRA.U !UP0, `(.L_x_15) ;  /* 0x00000001086c7547 */ /* 0x000ff0000b800000 */
[----:B------:R-:W-:-:S04]  /*0640*/  IMAD.WIDE.U32 R14, R0, 0x4, R12 ;  /* 0x00000004000e7825 */ /* 0x000fc800078e000c */
[----:B------:R-:W-:Y:S01]  /*0650*/  IMAD.WIDE.U32 R16, R0, 0x804, R2 ;  /* 0x0000080400107825 */ /* 0x000fe200078e0002 */
        /* <DEDUP_REMOVED lines=25> */
.L_x_15:
[----:B------:R-:W-:Y:S05]  /*07f0*/  BRA.U !UP1, `(.L_x_12) ;  /* 0x0000000109a07547 */ /* 0x000fea000b800000 */
[----:B------:R-:W-:Y:S02]  /*0800*/  UISETP.GE.U32.AND UP0, UPT, UR6, 0x4, UPT ;  /* 0x000000040600788c */ /* 0x000fe4000bf06070 */
[----:B------:R-:W-:-:S04]  /*0810*/  ULOP3.LUT UR4, UR4, 0x3, URZ, 0xc0, !UPT ;  /* 0x0000000304047892 */ /* 0x000fc8000f8ec0ff */
[----:B------:R-:W-:-:S03]  /*0820*/  UISETP.NE.AND UP1, UPT, UR4, URZ, UPT ;  /* 0x000000ff0400728c */ /* 0x000fc6000bf25270 */
[----:B------:R-:W-:Y:S08]  /*0830*/  BRA.U !UP0, `(.L_x_16) ;  /* 0x00000001083c7547 */ /* 0x000ff0000b800000 */
[----:B------:R-:W-:-:S04]  /*0840*/  IMAD.WIDE.U32 R12, R0, 0x4, R12 ;  /* 0x00000004000c7825 */ /* 0x000fc800078e000c */
[C---:B------:R-:W-:Y:S01]  /*0850*/  IMAD.WIDE.U32 R2, R0.reuse, 0x804, R2 ;  /* 0x0000080400027825 */ /* 0x040fe200078e0002 */
[----:B------:R-:W2:Y:S04]  /*0860*/  LDG.E R9, desc[UR8][R12.64] ;  /* 0x000000080c097981 */ /* 0x000ea8000c1e1900 */
        /* <DEDUP_REMOVED lines=12> */
.L_x_16:
        /* <DEDUP_REMOVED lines=8> */
.L_x_17:
[----:B------:R-:W-:Y:S02]  /*09b0*/  MOV R3, R9 ;  /* 0x0000000900037202 */ /* 0x000fe40000000f00 */
[----:B------:R-:W-:Y:S02]  /*09c0*/  MOV R4, R10 ;  /* 0x0000000a00047202 */ /* 0x000fe40000000f00 */
[----:B------:R-:W-:Y:S02]  /*09d0*/  MOV R5, R11 ;  /* 0x0000000b00057202 */ /* 0x000fe40000000f00 */
[----:B------:R0:W2:Y:S04]  /*09e0*/  LDG.E R3, desc[UR8][R2.64] ;  /* 0x0000000802037981 */ /* 0x0000a8000c1e1900 */
        /* <DEDUP_REMOVED lines=9> */
.L_x_12:
[----:B------:R-:W0:Y:S02]  /*0a80*/  LDC.64 R2, c[0x4][0x10] ;  /* 0x01000400ff027b82 */ /* 0x000e240000000a00 */
[----:B0-----:R-:W-:-:S04]  /*0a90*/  IMAD.WIDE R2, R7, 0x804, R2 ;  /* 0x0000080407027825 */ /* 0x001fc800078e0202 */
[----:B------:R-:W-:-:S05]  /*0aa0*/  IMAD.WIDE.U32 R2, R6, 0x4, R2 ;  /* 0x0000000406027825 */ /* 0x000fca00078e0002 */
[----:B------:R-:W-:Y:S01]  /*0ab0*/  STG.E desc[UR8][R2.64], R8 ;  /* 0x0000000802007986 */ /* 0x000fe2000c101908 */
[----:B------:R-:W-:Y:S05]  /*0ac0*/  EXIT ;  /* 0x000000000000794d */ /* 0x000fea0003800000 */
.L_x_18:
        /* <DEDUP_REMOVED lines=11> */
.L_x_43:


//--------------------- .text._Z45multiplyMatrixGPUByBlocksThreads1DNonMultiplei --------------------------
	.section	.text._Z45multiplyMatrixGPUByBlocksThreads1DNonMultiplei,"ax",@progbits
	.align	128
        .global         _Z45multiplyMatrixGPUByBlocksThreads1DNonMultiplei
        .type           _Z45multiplyMatrixGPUByBlocksThreads1DNonMultiplei,@function
        .size           _Z45multiplyMatrixGPUByBlocksThreads1DNonMultiplei,(.L_x_44 - _Z45multiplyMatrixGPUByBlocksThreads1DNonMultiplei)
        .other          _Z45multiplyMatrixGPUByBlocksThreads1DNonMultiplei,@"STO_CUDA_ENTRY STV_DEFAULT"
_Z45multiplyMatrixGPUByBlocksThreads1DNonMultiplei:
.text._Z45multiplyMatrixGPUByBlocksThreads1DNonMultiplei:
[----:B------:R-:W-:Y:S01]  /*0000*/  LDC R1, c[0x0][0x37c] ;  /* 0x0000df00ff017b82 */ /* 0x000fe20000000800 */
[----:B------:R-:W0:Y:S07]  /*0010*/  S2R R7, SR_TID.X ;  /* 0x0000000000077919 */ /* 0x000e2e0000002100 */
[----:B------:R-:W0:Y:S01]  /*0020*/  S2UR UR4, SR_CTAID.Y ;  /* 0x00000000000479c3 */ /* 0x000e220000002600 */
[----:B------:R-:W1:Y:S07]  /*0030*/  LDCU UR7, c[0x0][0x380] ;  /* 0x00007000ff0777ac */ /* 0x000e6e0008000800 */
[----:B------:R-:W0:Y:S02]  /*0040*/  LDC R0, c[0x0][0x360] ;  /* 0x0000d800ff007b82 */ /* 0x000e240000000800 */
[----:B0-----:R-:W-:-:S05]  /*0050*/  IMAD R7, R0, UR4, R7 ;  /* 0x0000000400077c24 */ /* 0x001fca000f8e0207 */
[----:B-1----:R-:W-:-:S13]  /*0060*/  ISETP.GE.AND P0, PT, R7, UR7, PT ;  /* 0x0000000707007c0c */ /* 0x002fda000bf06270 */
[----:B------:R-:W-:Y:S05]  /*0070*/  @P0 EXIT ;  /* 0x000000000000094d */ /* 0x000fea0003800000 */
[----:B------:R-:W0:Y:S01]  /*0080*/  S2R R6, SR_CTAID.X ;  /* 0x0000000000067919 */ /* 0x000e220000002500 */
[----:B------:R-:W-:Y:S01]  /*0090*/  UISETP.GE.U32.AND UP0, UPT, UR7, 0x10, UPT ;  /* 0x000000100700788c */ /* 0x000fe2000bf06070 */
[----:B------:R-:W-:Y:S01]  /*00a0*/  HFMA2 R8, -RZ, RZ, 0, 0 ;  /* 0x00000000ff087431 */ /* 0x000fe200000001ff */
[----:B------:R-:W-:Y:S01]  /*00b0*/  MOV R0, RZ ;  /* 0x000000ff00007202 */ /* 0x000fe20000000f00 */
[----:B------:R-:W-:Y:S01]  /*00c0*/  ULOP3.LUT UR4, UR7, 0xf, URZ, 0xc0, !UPT ;  /* 0x0000000f07047892 */ /* 0x000fe2000f8ec0ff */
[----:B------:R-:W1:Y:S05]  /*00d0*/  LDCU.64 UR8, c[0x0][0x358] ;  /* 0x00006b00ff0877ac */ /* 0x000e6a0008000a00 */
[----:B------:R-:W-:Y:S06]  /*00e0*/  BRA.U !UP0, `(.L_x_19) ;  /* 0x00000005080c7547 */ /* 0x000fec000b800000 */
[----:B------:R-:W0:Y:S01]  /*00f0*/  LDC.64 R2, c[0x4][RZ] ;  /* 0x01000000ff027b82 */ /* 0x000e220000000a00 */
[----:B------:R-:W-:Y:S01]  /*0100*/  ULOP3.LUT UR5, UR7, 0x7ffffff0, URZ, 0xc0, !UPT ;  /* 0x7ffffff007057892 */ /* 0x000fe2000f8ec0ff */
[----:B------:R-:W-:-:S03]  /*0110*/  MOV R8, RZ ;  /* 0x000000ff00087202 */ /* 0x000fc60000000f00 */
[----:B------:R-:W-:Y:S02]  /*0120*/  UIADD3 UR6, UPT, UPT, -UR5, URZ, URZ ;  /* 0x000000ff05067290 */ /* 0x000fe4000fffe1ff */
[----:B------:R-:W-:Y:S01]  /*0130*/  MOV R0, UR5 ;  /* 0x0000000500007c02 */ /* 0x000fe20008000f00 */
[----:B------:R-:W2:Y:S01]  /*0140*/  LDC.64 R4, c[0x4][0x8] ;  /* 0x01000200ff047b82 */ /* 0x000ea20000000a00 */
[----:B0-----:R-:W-:-:S03]  /*0150*/  IMAD.WIDE.U32 R2, R6, 0x804, R2 ;  /* 0x0000080406027825 */ /* 0x001fc600078e0002 */
[----:B------:R-:W-:Y:S01]  /*0160*/  IADD3 R2, P0, PT, R2, 0x20, RZ ;  /* 0x0000002002027810 */ /* 0x000fe20007f1e0ff */
[----:B--2---:R-:W-:-:S03]  /*0170*/  IMAD.WIDE.U32 R4, R7, 0x4, R4 ;  /* 0x0000000407047825 */ /* 0x004fc600078e0004 */
[----:B------:R-:W-:Y:S02]  /*0180*/  IADD3.X R3, PT, PT, RZ, R3, RZ, P0, !PT ;  /* 0x00000003ff037210 */ /* 0x000fe400007fe4ff */
[----:B------:R-:W-:-:S04]  /*0190*/  IADD3 R4, P1, PT, R4, 0x4020, RZ ;  /* 0x0000402004047810 */ /* 0x000fc80007f3e0ff */
[----:B------:R-:W-:-:S09]  /*01a0*/  IADD3.X R5, PT, PT, RZ, R5, RZ, P1, !PT ;  /* 0x00000005ff057210 */ /* 0x000fd20000ffe4ff */
.L_x_20:
[----:B-1----:R-:W2:Y:S04]  /*01b0*/  LDG.E R15, desc[UR8][R2.64+-0x20] ;  /* 0xffffe008020f7981 */ /* 0x002ea8000c1e1900 */
        /* <DEDUP_REMOVED lines=54> */
.L_x_19:
[----:B------:R-:W-:-:S09]  /*0520*/  UISETP.NE.AND UP0, UPT, UR4, URZ, UPT ;  /* 0x000000ff0400728c */ /* 0x000fd2000bf05270 */
[----:B------:R-:W-:Y:S05]  /*0530*/  BRA.U !UP0, `(.L_x_21) ;  /* 0x0000000508387547 */ /* 0x000fea000b800000 */
[----:B------:R-:W2:Y:S01]  /*0540*/  LDC.64 R4, c[0x4][RZ] ;  /* 0x01000000ff047b82 */ /* 0x000ea20000000a00 */
[----:B------:R-:W3:Y:S01]  /*0550*/  LDCU.64 UR10, c[0x4][0x8] ;  /* 0x01000100ff0a77ac */ /* 0x000ee20008000a00 */
[----:B------:R-:W-:Y:S01]  /*0560*/  IMAD.WIDE.U32 R10, R7, 0x4, RZ ;  /* 0x00000004070a7825 */ /* 0x000fe200078e00ff */
[----:B------:R-:W-:-:S03]  /*0570*/  UISETP.GE.U32.AND UP0, UPT, UR4, 0x8, UPT ;  /* 0x000000080400788c */ /* 0x000fc6000bf06070 */
[----:B0-----:R-:W-:Y:S01]  /*0580*/  IMAD.WIDE.U32 R12, R6, 0x804, RZ ;  /* 0x00000804060c7825 */ /* 0x001fe200078e00ff */
[----:B------:R-:W-:-:S04]  /*0590*/  ULOP3.LUT UR5, UR7, 0x7, URZ, 0xc0, !UPT ;  /* 0x0000000707057892 */ /* 0x000fc8000f8ec0ff */
[----:B------:R-:W-:Y:S01]  /*05a0*/  UISETP.NE.AND UP1, UPT, UR5, URZ, UPT ;  /* 0x000000ff0500728c */ /* 0x000fe2000bf25270 */
[----:B---3--:R-:W-:-:S04]  /*05b0*/  IADD3 R14, P1, PT, R10, UR10, RZ ;  /* 0x0000000a0a0e7c10 */ /* 0x008fc8000ff3e0ff */
[----:B------:R-:W-:Y:S02]  /*05c0*/  IADD3.X R15, PT, PT, R11, UR11, RZ, P1, !PT ;  /* 0x0000000b0b0f7c10 */ /* 0x000fe40008ffe4ff */
[----:B--2---:R-:W-:-:S04]  /*05d0*/  IADD3 R2, P0, PT, R12, R4, RZ ;  /* 0x000000040c027210 */ /* 0x004fc80007f1e0ff */
[----:B------:R-:W-:Y:S01]  /*05e0*/  IADD3.X R3, PT, PT, R13, R5, RZ, P0, !PT ;  /* 0x000000050d037210 */ /* 0x000fe200007fe4ff */
[----:B------:R-:W-:Y:S08]  /*05f0*/  BRA.U !UP0, `(.L_x_22) ;  /* 0x00000001086c7547 */ /* 0x000ff0000b800000 */
[----:B------:R-:W-:-:S04]  /*0600*/  IMAD.WIDE.U32 R16, R0, 0x4, R2 ;  /* 0x0000000400107825 */ /* 0x000fc800078e0002 */
[----:B------:R-:W-:Y:S01]  /*0610*/  IMAD.WIDE.U32 R18, R0, 0x804, R14 ;  /* 0x0000080400127825 */ /* 0x000fe200078e000e */
        /* <DEDUP_REMOVED lines=14> */
[----:B------:R-:W3:Y:S01]  /*0700*/  LDG.E R23, desc[UR8][R18.64+0x2010] ;  /* 0x0020100812177981 */ /* 0x000ee2000c1e1900 */
[----:B----4-:R-:W-:-:S03]  /*0710*/  FFMA R27, R21, R20, R24 ;  /* 0x00000014151b7223 */ /* 0x010fc60000000018 */
[----:B------:R-:W5:Y:S04]  /*0720*/  LDG.E R24, desc[UR8][R16.64+0x14] ;  /* 0x0000140810187981 */ /* 0x000f68000c1e1900 */
[----:B------:R-:W4:Y:S04]  /*0730*/  LDG.E R20, desc[UR8][R16.64+0x18] ;  /* 0x0000180810147981 */ /* 0x000f28000c1e1900 */
[----:B------:R-:W4:Y:S01]  /*0740*/  LDG.E R21, desc[UR8][R16.64+0x1c] ;  /* 0x00001c0810157981 */ /* 0x000f22000c1e1900 */
[----:B------:R-:W-:Y:S01]  /*0750*/  IADD3 R0, PT, PT, R0, 0x8, RZ ;  /* 0x0000000800007810 */ /* 0x000fe20007ffe0ff */
[----:B--2---:R-:W-:-:S04]  /*0760*/  FFMA R9, R8, R9, R27 ;  /* 0x0000000908097223 */ /* 0x004fc8000000001b */
[----:B---3--:R-:W-:-:S04]  /*0770*/  FFMA R9, R22, R23, R9 ;  /* 0x0000001716097223 */ /* 0x008fc80000000009 */
[----:B-----5:R-:W-:-:S04]  /*0780*/  FFMA R9, R24, R25, R9 ;  /* 0x0000001918097223 */ /* 0x020fc80000000009 */
[----:B----4-:R-:W-:-:S04]  /*0790*/  FFMA R20, R20, R26, R9 ;  /* 0x0000001a14147223 */ /* 0x010fc80000000009 */
[----:B------:R-:W-:-:S07]  /*07a0*/  FFMA R8, R21, R28, R20 ;  /* 0x0000001c15087223 */ /* 0x000fce0000000014 */
.L_x_22:
[----:B------:R-:W-:Y:S05]  /*07b0*/  BRA.U !UP1, `(.L_x_21) ;  /* 0x0000000109987547 */ /* 0x000fea000b800000 */
[----:B------:R-:W-:Y:S02]  /*07c0*/  UISETP.GE.U32.AND UP0, UPT, UR5, 0x4, UPT ;  /* 0x000000040500788c */ /* 0x000fe4000bf06070 */
[----:B------:R-:W-:-:S04]  /*07d0*/  ULOP3.LUT UR4, UR7, 0x3, URZ, 0xc0, !UPT ;  /* 0x0000000307047892 */ /* 0x000fc8000f8ec0ff */
[----:B------:R-:W-:-:S03]  /*07e0*/  UISETP.NE.AND UP1, UPT, UR4, URZ, UPT ;  /* 0x000000ff0400728c */ /* 0x000fc6000bf25270 */
[----:B------:R-:W-:Y:S08]  /*07f0*/  BRA.U !UP0, `(.L_x_23) ;  /* 0x00000001083c7547 */ /* 0x000ff0000b800000 */
[----:B------:R-:W-:-:S04]  /*0800*/  IMAD.WIDE.U32 R2, R0, 0x4, R2 ;  /* 0x0000000400027825 */ /* 0x000fc800078e0002 */
[C---:B------:R-:W-:Y:S01]  /*0810*/  IMAD.WIDE.U32 R14, R0.reuse, 0x804, R14 ;  /* 0x00000804000e7825 */ /* 0x040fe200078e000e */
[----:B-1----:R-:W2:Y:S04]  /*0820*/  LDG.E R9, desc[UR8][R2.64] ;  /* 0x0000000802097981 */ /* 0x002ea8000c1e1900 */
        /* <DEDUP_REMOVED lines=12> */
.L_x_23:
[----:B------:R-:W-:Y:S05]  /*08f0*/  BRA.U !UP1, `(.L_x_21) ;  /* 0x0000000109487547 */ /* 0x000fea000b800000 */
[----:B------:R-:W-:Y:S01]  /*0900*/  IMAD.WIDE.U32 R12, R0, 0x4, R12 ;  /* 0x00000004000c7825 */ /* 0x000fe200078e000c */
[----:B------:R-:W-:-:S03]  /*0910*/  UIADD3 UR4, UPT, UPT, -UR4, URZ, URZ ;  /* 0x000000ff04047290 */ /* 0x000fc6000fffe1ff */
[----:B------:R-:W-:Y:S01]  /*0920*/  IMAD.WIDE.U32 R10, R0, 0x804, R10 ;  /* 0x00000804000a7825 */ /* 0x000fe200078e000a */
[----:B------:R-:W-:Y:S02]  /*0930*/  IADD3 R2, P1, PT, R12, R4, RZ ;  /* 0x000000040c027210 */ /* 0x000fe40007f3e0ff */
[----:B------:R-:W-:Y:S02]  /*0940*/  IADD3 R4, P0, PT, R10, UR10, RZ ;  /* 0x0000000a0a047c10 */ /* 0x000fe4000ff1e0ff */
[----:B------:R-:W-:Y:S02]  /*0950*/  IADD3.X R13, PT, PT, R13, R5, RZ, P1, !PT ;  /* 0x000000050d0d7210 */ /* 0x000fe40000ffe4ff */
[----:B------:R-:W-:-:S09]  /*0960*/  IADD3.X R5, PT, PT, R11, UR11, RZ, P0, !PT ;  /* 0x0000000b0b057c10 */ /* 0x000fd200087fe4ff */
.L_x_24:
[----:B------:R-:W-:Y:S01]  /*0970*/  MOV R3, R13 ;  /* 0x0000000d00037202 */ /* 0x000fe20000000f00 */
[----:B-1----:R0:W2:Y:S05]  /*0980*/  LDG.E R0, desc[UR8][R4.64] ;  /* 0x0000000804007981 */ /* 0x0020aa000c1e1900 */
[----:B------:R1:W2:Y:S01]  /*0990*/  LDG.E R3, desc[UR8][R2.64] ;  /* 0x0000000802037981 */ /* 0x0002a2000c1e1900 */
[----:B------:R-:W-:-:S04]  /*09a0*/  UIADD3 UR4, UPT, UPT, UR4, 0x1, URZ ;  /* 0x0000000104047890 */ /* 0x000fc8000fffe0ff */
[----:B------:R-:W-:Y:S01]  /*09b0*/  UISETP.NE.AND UP0, UPT, UR4, URZ, UPT ;  /* 0x000000ff0400728c */ /* 0x000fe2000bf05270 */
[----:B0-----:R-:W-:Y:S02]  /*09c0*/  IADD3 R4, P0, PT, R4, 0x804, RZ ;  /* 0x0000080404047810 */ /* 0x001fe40007f1e0ff */
[----:B-1----:R-:W-:Y:S02]  /*09d0*/  IADD3 R2, P1, PT, R2, 0x4, RZ ;  /* 0x0000000402027810 */ /* 0x002fe40007f3e0ff */
[----:B------:R-:W-:Y:S02]  /*09e0*/  IADD3.X R5, PT, PT, RZ, R5, RZ, P0, !PT ;  /* 0x00000005ff057210 */ /* 0x000fe400007fe4ff */
[----:B------:R-:W-:Y:S01]  /*09f0*/  IADD3.X R13, PT, PT, RZ, R13, RZ, P1, !PT ;  /* 0x0000000dff0d7210 */ /* 0x000fe20000ffe4ff */
[----:B--2---:R-:W-:Y:S01]  /*0a00*/  FFMA R8, R3, R0, R8 ;  /* 0x0000000003087223 */ /* 0x004fe20000000008 */
[----:B------:R-:W-:Y:S07]  /*0a10*/  BRA.U UP0, `(.L_x_24) ;  /* 0xfffffffd00d47547 */ /* 0x000fee000b83ffff */
.L_x_21:
[----:B------:R-:W0:Y:S02]  /*0a20*/  LDC.64 R2, c[0x4][0x10] ;  /* 0x01000400ff027b82 */ /* 0x000e240000000a00 */
[----:B0-----:R-:W-:-:S04]  /*0a30*/  IMAD.WIDE.U32 R2, R6, 0x804, R2 ;  /* 0x0000080406027825 */ /* 0x001fc800078e0002 */
[----:B------:R-:W-:-:S05]  /*0a40*/  IMAD.WIDE.U32 R2, R7, 0x4, R2 ;  /* 0x0000000407027825 */ /* 0x000fca00078e0002 */
[----:B-1----:R-:W-:Y:S01]  /*0a50*/  STG.E desc[UR8][R2.64], R8 ;  /* 0x0000000802007986 */ /* 0x002fe2000c101908 */
[----:B------:R-:W-:Y:S05]  /*0a60*/  EXIT ;  /* 0x000000000000794d */ /* 0x000fea0003800000 */
.L_x_25:
        /* <DEDUP_REMOVED lines=9> */
.L_x_44:


//--------------------- .text._Z34multiplyMatrixGPUByBlocksThreads1Di --------------------------
	.section	.text._Z34multiplyMatrixGPUByBlocksThreads1Di,"ax",@progbits
	.align	128
        .global         _Z34multiplyMatrixGPUByBlocksThreads1Di
        .type           _Z34multiplyMatrixGPUByBlocksThreads1Di,@function
        .size           _Z34multiplyMatrixGPUByBlocksThreads1Di,(.L_x_45 - _Z34multiplyMatrixGPUByBlocksThreads1Di)
        .other          _Z34multiplyMatrixGPUByBlocksThreads1Di,@"STO_CUDA_ENTRY STV_DEFAULT"
_Z34multiplyMatrixGPUByBlocksThreads1Di:
.text._Z34multiplyMatrixGPUByBlocksThreads1Di:
[----:B------:R-:W-:Y:S08]  /*0000*/  LDC R1, c[0x0][0x37c] ;  /* 0x0000df00ff017b82 */ /* 0x000ff00000000800 */
[----:B------:R-:W0:Y:S01]  /*0010*/  LDC R8, c[0x0][0x380] ;  /* 0x0000e000ff087b82 */ /* 0x000e220000000800 */
[----:B------:R-:W1:Y:S01]  /*0020*/  S2R R6, SR_TID.X ;  /* 0x0000000000067919 */ /* 0x000e620000002100 */
[----:B------:R-:W2:Y:S01]  /*0030*/  LDCU.64 UR4, c[0x0][0x358] ;  /* 0x00006b00ff0477ac */ /* 0x000ea20008000a00 */
[----:B------:R-:W-:Y:S01]  /*0040*/  HFMA2 R9, -RZ, RZ, 0, 0 ;  /* 0x00000000ff097431 */ /* 0x000fe200000001ff */
[----:B------:R-:W3:Y:S04]  /*0050*/  S2R R7, SR_CTAID.X ;  /* 0x0000000000077919 */ /* 0x000ee80000002500 */
[----:B------:R-:W1:Y:S08]  /*0060*/  S2UR UR6, SR_CTAID.Y ;  /* 0x00000000000679c3 */ /* 0x000e700000002600 */
[----:B------:R-:W1:Y:S01]  /*0070*/  LDC R3, c[0x0][0x360] ;  /* 0x0000d800ff037b82 */ /* 0x000e620000000800 */
[----:B0-----:R-:W-:Y:S01]  /*0080*/  ISETP.GE.AND P0, PT, R8, 0x1, PT ;  /* 0x000000010800780c */ /* 0x001fe20003f06270 */
[----:B-1----:R-:W-:-:S12]  /*0090*/  IMAD R6, R3, UR6, R6 ;  /* 0x0000000603067c24 */ /* 0x002fd8000f8e0206 */
[----:B--23--:R-:W-:Y:S05]  /*00a0*/  @!P0 BRA `(.L_x_26) ;  /* 0x0000000800688947 */ /* 0x00cfea0003800000 */
[C---:B------:R-:W-:Y:S02]  /*00b0*/  ISETP.GE.U32.AND P1, PT, R8.reuse, 0x10, PT ;  /* 0x000000100800780c */ /* 0x040fe40003f26070 */
[----:B------:R-:W-:Y:S02]  /*00c0*/  LOP3.LUT R23, R8, 0xf, RZ, 0xc0, !PT ;  /* 0x0000000f08177812 */ /* 0x000fe400078ec0ff */
[----:B------:R-:W-:Y:S02]  /*00d0*/  MOV R9, RZ ;  /* 0x000000ff00097202 */ /* 0x000fe40000000f00 */
[----:B------:R-:W-:Y:S02]  /*00e0*/  ISETP.NE.AND P0, PT, R23, RZ, PT ;  /* 0x000000ff1700720c */ /* 0x000fe40003f05270 */
[----:B------:R-:W-:-:S05]  /*00f0*/  MOV R0, RZ ;  /* 0x000000ff00007202 */ /* 0x000fca0000000f00 */
[----:B------:R-:W-:Y:S06]  /*0100*/  @!P1 BRA `(.L_x_27) ;  /* 0x0000000400109947 */ /* 0x000fec0003800000 */
[----:B------:R-:W0:Y:S01]  /*0110*/  LDC.64 R2, c[0x4][RZ] ;  /* 0x01000000ff027b82 */ /* 0x000e220000000a00 */
[----:B------:R-:W-:Y:S02]  /*0120*/  LOP3.LUT R0, R8, 0x7ffffff0, RZ, 0xc0, !PT ;  /* 0x7ffffff008007812 */ /* 0x000fe400078ec0ff */
[----:B------:R-:W-:Y:S02]  /*0130*/  MOV R9, RZ ;  /* 0x000000ff00097202 */ /* 0x000fe40000000f00 */
[----:B------:R-:W-:-:S03]  /*0140*/  IADD3 R10, PT, PT, -R0, RZ, RZ ;  /* 0x000000ff000a7210 */ /* 0x000fc60007ffe1ff */
[----:B------:R-:W1:Y:S01]  /*0150*/  LDC.64 R4, c[0x4][0x8] ;  /* 0x01000200ff047b82 */ /* 0x000e620000000a00 */
[----:B0-----:R-:W-:-:S03]  /*0160*/  IMAD.WIDE.U32 R2, R7, 0x804, R2 ;  /* 0x0000080407027825 */ /* 0x001fc600078e0002 */
[----:B------:R-:W-:Y:S01]  /*0170*/  IADD3 R12, P1, PT, R2, 0x20, RZ ;  /* 0x00000020020c7810 */ /* 0x000fe20007f3e0ff */
[----:B-1----:R-:W-:-:S03]  /*0180*/  IMAD.WIDE.U32 R4, R6, 0x4, R4 ;  /* 0x0000000406047825 */ /* 0x002fc600078e0004 */
[----:B------:R-:W-:Y:S02]  /*0190*/  IADD3.X R11, PT, PT, RZ, R3, RZ, P1, !PT ;  /* 0x00000003ff0b7210 */ /* 0x000fe40000ffe4ff */
[----:B------:R-:W-:-:S04]  /*01a0*/  IADD3 R2, P2, PT, R4, 0x4020, RZ ;  /* 0x0000402004027810 */ /* 0x000fc80007f5e0ff */
[----:B------:R-:W-:-:S09]  /*01b0*/  IADD3.X R3, PT, PT, RZ, R5, RZ, P2, !PT ;  /* 0x00000005ff037210 */ /* 0x000fd200017fe4ff */
.L_x_28:
[----:B------:R-:W-:Y:S01]  /*01c0*/  MOV R4, R12 ;  /* 0x0000000c00047202 */ /* 0x000fe20000000f00 */
[----:B------:R-:W2:Y:S01]  /*01d0*/  LDG.E R13, desc[UR4][R2.64+-0x4020] ;  /* 0xffbfe004020d7981 */ /* 0x000ea2000c1e1900 */
[----:B------:R-:W-:-:S03]  /*01e0*/  MOV R5, R11 ;  /* 0x0000000b00057202 */ /* 0x000fc60000000f00 */
[----:B------:R-:W3:Y:S04]  /*01f0*/  LDG.E R25, desc[UR4][R2.64+-0x381c] ;  /* 0xffc7e40402197981 */ /* 0x000ee8000c1e1900 */
[----:B------:R-:W2:Y:S04]  /*0200*/  LDG.E R14, desc[UR4][R4.64+-0x20] ;  /* 0xffffe004040e7981 */ /* 0x000ea8000c1e1900 */
        /* <DEDUP_REMOVED lines=32> */
[----:B--2---:R-:W-:-:S03]  /*0410*/  FFMA R26, R9, R14, R26 ;  /* 0x0000000e091a7223 */ /* 0x004fc6000000001a */
[----:B------:R-:W2:Y:S04]  /*0420*/  LDG.E R14, desc[UR4][R4.64+0x18] ;  /* 0x00001804040e7981 */ /* 0x000ea8000c1e1900 */
[----:B------:R-:W2:Y:S01]  /*0430*/  LDG.E R9, desc[UR4][R2.64+0x3018] ;  /* 0x0030180402097981 */ /* 0x000ea2000c1e1900 */
[----:B---3--:R-:W-:-:S03]  /*0440*/  FFMA R26, R13, R16, R26 ;  /* 0x000000100d1a7223 */ /* 0x008fc6000000001a */
[----:B------:R-:W3:Y:S04]  /*0450*/  LDG.E R13, desc[UR4][R4.64+0x1c] ;  /* 0x00001c04040d7981 */ /* 0x000ee8000c1e1900 */
[----:B------:R0:W3:Y:S01]  /*0460*/  LDG.E R16, desc[UR4][R2.64+0x381c] ;  /* 0x00381c0402107981 */ /* 0x0000e2000c1e1900 */
[----:B----4-:R-:W-:Y:S01]  /*0470*/  FFMA R18, R15, R18, R26 ;  /* 0x000000120f127223 */ /* 0x010fe2000000001a */
[----:B------:R-:W-:-:S03]  /*0480*/  IADD3 R10, PT, PT, R10, 0x10, RZ ;  /* 0x000000100a0a7810 */ /* 0x000fc60007ffe0ff */
[----:B-----5:R-:W-:Y:S01]  /*0490*/  FFMA R18, R19, R22, R18 ;  /* 0x0000001613127223 */ /* 0x020fe20000000012 */
[----:B------:R-:W-:-:S03]  /*04a0*/  ISETP.NE.AND P1, PT, R10, RZ, PT ;  /* 0x000000ff0a00720c */ /* 0x000fc60003f25270 */
[----:B------:R-:W-:-:S04]  /*04b0*/  FFMA R18, R21, R24, R18 ;  /* 0x0000001815127223 */ /* 0x000fc80000000012 */
[----:B------:R-:W-:Y:S01]  /*04c0*/  FFMA R18, R17, R20, R18 ;  /* 0x0000001411127223 */ /* 0x000fe20000000012 */
[----:B0-----:R-:W-:-:S03]  /*04d0*/  IADD3 R2, P3, PT, R2, 0x8040, RZ ;  /* 0x0000804002027810 */ /* 0x001fc60007f7e0ff */
[----:B------:R-:W-:Y:S01]  /*04e0*/  FFMA R11, R11, R12, R18 ;  /* 0x0000000c0b0b7223 */ /* 0x000fe20000000012 */
[----:B------:R-:W-:Y:S02]  /*04f0*/  IADD3 R12, P2, PT, R4, 0x40, RZ ;  /* 0x00000040040c7810 */ /* 0x000fe40007f5e0ff */
[----:B------:R-:W-:Y:S01]  /*0500*/  IADD3.X R3, PT, PT, RZ, R3, RZ, P3, !PT ;  /* 0x00000003ff037210 */ /* 0x000fe20001ffe4ff */
[----:B--2---:R-:W-:Y:S02]  /*0510*/  FFMA R14, R14, R9, R11 ;  /* 0x000000090e0e7223 */ /* 0x004fe4000000000b */
[----:B------:R-:W-:Y:S02]  /*0520*/  IMAD.X R11, RZ, RZ, R5, P2 ;  /* 0x000000ffff0b7224 */ /* 0x000fe400010e0605 */
[----:B---3--:R-:W-:Y:S01]  /*0530*/  FFMA R9, R13, R16, R14 ;  /* 0x000000100d097223 */ /* 0x008fe2000000000e */
[----:B------:R-:W-:Y:S06]  /*0540*/  @P1 BRA `(.L_x_28) ;  /* 0xfffffffc001c1947 */ /* 0x000fec000383ffff */
.L_x_27:
[----:B------:R-:W-:Y:S05]  /*0550*/  @!P0 BRA `(.L_x_26) ;  /* 0x00000004003c8947 */ /* 0x000fea0003800000 */
[----:B------:R-:W0:Y:S01]  /*0560*/  LDC.64 R4, c[0x4][RZ] ;  /* 0x01000000ff047b82 */ /* 0x000e220000000a00 */
[----:B------:R-:W1:Y:S01]  /*0570*/  LDCU.64 UR6, c[0x4][0x8] ;  /* 0x01000100ff0677ac */ /* 0x000e620008000a00 */
[----:B------:R-:W-:Y:S01]  /*0580*/  ISETP.GE.U32.AND P0, PT, R23, 0x8, PT ;  /* 0x000000081700780c */ /* 0x000fe20003f06070 */
[----:B------:R-:W-:Y:S01]  /*0590*/  IMAD.WIDE.U32 R10, R6, 0x4, RZ ;  /* 0x00000004060a7825 */ /* 0x000fe200078e00ff */
[----:B------:R-:W-:-:S03]  /*05a0*/  LOP3.LUT R24, R8, 0x7, RZ, 0xc0, !PT ;  /* 0x0000000708187812 */ /* 0x000fc600078ec0ff */
[----:B------:R-:W-:Y:S01]  /*05b0*/  IMAD.WIDE.U32 R12, R7, 0x804, RZ ;  /* 0x00000804070c7825 */ /* 0x000fe200078e00ff */
[----:B------:R-:W-:Y:S02]  /*05c0*/  ISETP.NE.AND P1, PT, R24, RZ, PT ;  /* 0x000000ff1800720c */ /* 0x000fe40003f25270 */
[----:B-1----:R-:W-:-:S04]  /*05d0*/  IADD3 R14, P3, PT, R10, UR6, RZ ;  /* 0x000000060a0e7c10 */ /* 0x002fc8000ff7e0ff */
[----:B------:R-:W-:Y:S02]  /*05e0*/  IADD3.X R15, PT, PT, R11, UR7, RZ, P3, !PT ;  /* 0x000000070b0f7c10 */ /* 0x000fe40009ffe4ff */
[----:B0-----:R-:W-:-:S04]  /*05f0*/  IADD3 R2, P2, PT, R12, R4, RZ ;  /* 0x000000040c027210 */ /* 0x001fc80007f5e0ff */
[----:B------:R-:W-:Y:S01]  /*0600*/  IADD3.X R3, PT, PT, R13, R5, RZ, P2, !PT ;  /* 0x000000050d037210 */ /* 0x000fe200017fe4ff */
[----:B------:R-:W-:Y:S08]  /*0610*/  @!P0 BRA `(.L_x_29) ;  /* 0x00000000006c8947 */ /* 0x000ff00003800000 */
        /* <DEDUP_REMOVED lines=10> */
[----:B--2---:R-:W-:-:S03]  /*06c0*/  FFMA R21, R20, R21, R9 ;  /* 0x0000001514157223 */ /* 0x004fc60000000009 */
[----:B------:R-:W2:Y:S04]  /*06d0*/  LDG.E R20, desc[UR4][R16.64+0xc] ;  /* 0x00000c0410147981 */ /* 0x000ea8000c1e1900 */
[----:B------:R-:W2:Y:S01]  /*06e0*/  LDG.E R9, desc[UR4][R18.64+0x180c] ;  /* 0x00180c0412097981 */ /* 0x000ea2000c1e1900 */
[----:B---3--:R-:W-:-:S03]  /*06f0*/  FFMA R21, R22, R23, R21 ;  /* 0x0000001716157223 */ /* 0x008fc60000000015 */
[----:B------:R-:W3:Y:S04]  /*0700*/  LDG.E R22, desc[UR4][R18.64+0x2010] ;  /* 0x0020100412167981 */ /* 0x000ee8000c1e1900 */
[----:B------:R-:W5:Y:S01]  /*0710*/  LDG.E R23, desc[UR4][R16.64+0x14] ;  /* 0x0000140410177981 */ /* 0x000f62000c1e1900 */
[----:B----4-:R-:W-:-:S03]  /*0720*/  FFMA R25, R26, R25, R21 ;  /* 0x000000191a197223 */ /* 0x010fc60000000015 */
[----:B------:R-:W3:Y:S04]  /*0730*/  LDG.E R21, desc[UR4][R16.64+0x10] ;  /* 0x0000100410157981 */ /* 0x000ee8000c1e1900 */
[----:B------:R-:W4:Y:S01]  /*0740*/  LDG.E R26, desc[UR4][R18.64+0x3018] ;  /* 0x00301804121a7981 */ /* 0x000f22000c1e1900 */
[----:B--2---:R-:W-:-:S03]  /*0750*/  FFMA R20, R20, R9, R25 ;  /* 0x0000000914147223 */ /* 0x004fc60000000019 */
[----:B------:R-:W5:Y:S04]  /*0760*/  LDG.E R25, desc[UR4][R18.64+0x2814] ;  /* 0x0028140412197981 */ /* 0x000f68000c1e1900 */
[----:B------:R-:W4:Y:S01]  /*0770*/  LDG.E R9, desc[UR4][R16.64+0x18] ;  /* 0x0000180410097981 */ /* 0x000f22000c1e1900 */
[----:B---3--:R-:W-:Y:S01]  /*0780*/  FFMA R20, R21, R22, R20 ;  /* 0x0000001615147223 */ /* 0x008fe20000000014 */
[----:B------:R-:W-:-:S03]  /*0790*/  IADD3 R0, PT, PT, R0, 0x8, RZ ;  /* 0x0000000800007810 */ /* 0x000fc60007ffe0ff */
[----:B-----5:R-:W-:-:S04]  /*07a0*/  FFMA R20, R23, R25, R20 ;  /* 0x0000001917147223 */ /* 0x020fc80000000014 */
[----:B----4-:R-:W-:-:S04]  /*07b0*/  FFMA R9, R9, R26, R20 ;  /* 0x0000001a09097223 */ /* 0x010fc80000000014 */
[----:B------:R-:W-:-:S07]  /*07c0*/  FFMA R9, R28, R27, R9 ;  /* 0x0000001b1c097223 */ /* 0x000fce0000000009 */
.L_x_29:
[----:B------:R-:W-:Y:S05]  /*07d0*/  @!P1 BRA `(.L_x_26) ;  /* 0x00000000009c9947 */ /* 0x000fea0003800000 */
[----:B------:R-:W-:Y:S02]  /*07e0*/  ISETP.GE.U32.AND P0, PT, R24, 0x4, PT ;  /* 0x000000041800780c */ /* 0x000fe40003f06070 */
[----:B------:R-:W-:-:S04]  /*07f0*/  LOP3.LUT R8, R8, 0x3, RZ, 0xc0, !PT ;  /* 0x0000000308087812 */ /* 0x000fc800078ec0ff */
[----:B------:R-:W-:-:S07]  /*0800*/  ISETP.NE.AND P1, PT, R8, RZ, PT ;  /* 0x000000ff0800720c */ /* 0x000fce0003f25270 */
[----:B------:R-:W-:Y:S06]  /*0810*/  @!P0 BRA `(.L_x_30) ;  /* 0x00000000003c8947 */ /* 0x000fec0003800000 */
        /* <DEDUP_REMOVED lines=15> */
.L_x_30:
[----:B------:R-:W-:Y:S05]  /*0910*/  @!P1 BRA `(.L_x_26) ;  /* 0x00000000004c9947 */ /* 0x000fea0003800000 */
[----:B------:R-:W-:Y:S01]  /*0920*/  IMAD.WIDE.U32 R12, R0, 0x4, R12 ;  /* 0x00000004000c7825 */ /* 0x000fe200078e000c */
[----:B------:R-:W-:-:S03]  /*0930*/  IADD3 R8, PT, PT, -R8, RZ, RZ ;  /* 0x000000ff08087210 */ /* 0x000fc60007ffe1ff */
[----:B------:R-:W-:Y:S01]  /*0940*/  IMAD.WIDE.U32 R10, R0, 0x804, R10 ;  /* 0x00000804000a7825 */ /* 0x000fe200078e000a */
[----:B------:R-:W-:Y:S02]  /*0950*/  IADD3 R2, P1, PT, R12, R4, RZ ;  /* 0x000000040c027210 */ /* 0x000fe40007f3e0ff */
[----:B------:R-:W-:-:S03]  /*0960*/  IADD3 R10, P0, PT, R10, UR6, RZ ;  /* 0x000000060a0a7c10 */ /* 0x000fc6000ff1e0ff */
[----:B------:R-:W-:Y:S01]  /*0970*/  IMAD.X R3, R13, 0x1, R5, P1 ;  /* 0x000000010d037824 */ /* 0x000fe200008e0605 */
[----:B------:R-:W-:-:S09]  /*0980*/  IADD3.X R11, PT, PT, R11, UR7, RZ, P0, !PT ;  /* 0x000000070b0b7c10 */ /* 0x000fd200087fe4ff */
.L_x_31:
[----:B------:R-:W-:Y:S01]  /*0990*/  MOV R4, R10 ;  /* 0x0000000a00047202 */ /* 0x000fe20000000f00 */
[----:B------:R0:W2:Y:S01]  /*09a0*/  LDG.E R0, desc[UR4][R2.64] ;  /* 0x0000000402007981 */ /* 0x0000a2000c1e1900 */
[----:B------:R-:W-:-:S05]  /*09b0*/  MOV R5, R11 ;  /* 0x0000000b00057202 */ /* 0x000fca0000000f00 */
[----:B------:R-:W2:Y:S01]  /*09c0*/  LDG.E R4, desc[UR4][R4.64] ;  /* 0x0000000404047981 */ /* 0x000ea2000c1e1900 */
[----:B------:R-:W-:-:S04]  /*09d0*/  IADD3 R8, PT, PT, R8, 0x1, RZ ;  /* 0x0000000108087810 */ /* 0x000fc80007ffe0ff */
[----:B------:R-:W-:Y:S02]  /*09e0*/  ISETP.NE.AND P0, PT, R8, RZ, PT ;  /* 0x000000ff0800720c */ /* 0x000fe40003f05270 */
[----:B------:R-:W-:Y:S02]  /*09f0*/  IADD3 R10, P1, PT, R10, 0x804, RZ ;  /* 0x000008040a0a7810 */ /* 0x000fe40007f3e0ff */
[----:B0-----:R-:W-:Y:S02]  /*0a00*/  IADD3 R2, P2, PT, R2, 0x4, RZ ;  /* 0x0000000402027810 */ /* 0x001fe40007f5e0ff */
[----:B------:R-:W-:Y:S02]  /*0a10*/  IADD3.X R11, PT, PT, RZ, R11, RZ, P1, !PT ;  /* 0x0000000bff0b7210 */ /* 0x000fe40000ffe4ff */
[----:B------:R-:W-:Y:S01]  /*0a20*/  IADD3.X R3, PT, PT, RZ, R3, RZ, P2, !PT ;  /* 0x00000003ff037210 */ /* 0x000fe200017fe4ff */
[----:B--2---:R-:W-:-:S04]  /*0a30*/  FFMA R9, R0, R4, R9 ;  /* 0x0000000400097223 */ /* 0x004fc80000000009 */
[----:B------:R-:W-:Y:S05]  /*0a40*/  @P0 BRA `(.L_x_31) ;  /* 0xfffffffc00d00947 */ /* 0x000fea000383ffff */
.L_x_26:
[----:B------:R-:W0:Y:S02]  /*0a50*/  LDC.64 R2, c[0x4][0x10] ;  /* 0x01000400ff027b82 */ /* 0x000e240000000a00 */
[----:B0-----:R-:W-:-:S04]  /*0a60*/  IMAD.WIDE.U32 R2, R7, 0x804, R2 ;  /* 0x0000080407027825 */ /* 0x001fc800078e0002 */
[----:B------:R-:W-:-:S05]  /*0a70*/  IMAD.WIDE.U32 R2, R6, 0x4, R2 ;  /* 0x0000000406027825 */ /* 0x000fca00078e0002 */
[----:B------:R-:W-:Y:S01]  /*0a80*/  STG.E desc[UR4][R2.64], R9 ;  /* 0x0000000902007986 */ /* 0x000fe2000c101904 */
[----:B------:R-:W-:Y:S05]  /*0a90*/  EXIT ;  /* 0x000000000000794d */ /* 0x000fea0003800000 */
.L_x_32:
        /* <DEDUP_REMOVED lines=14> */
.L_x_45:


//--------------------- .text._Z25multiplyMatrixGPUByBlocksi --------------------------
	.section	.text._Z25multiplyMatrixGPUByBlocksi,"ax",@progbits
	.align	128
        .global         _Z25multiplyMatrixGPUByBlocksi
        .type           _Z25multiplyMatrixGPUByBlocksi,@function
        .size           _Z25multiplyMatrixGPUByBlocksi,(.L_x_46 - _Z25multiplyMatrixGPUByBlocksi)
        .other          _Z25multiplyMatrixGPUByBlocksi,@"STO_CUDA_ENTRY STV_DEFAULT"
_Z25multiplyMatrixGPUByBlocksi:
.text._Z25multiplyMatrixGPUByBlocksi:
[----:B------:R-:W-:Y:S08]  /*0000*/  LDC R1, c[0x0][0x37c] ;  /* 0x0000df00ff017b82 */ /* 0x000ff00000000800 */
[----:B------:R-:W0:Y:S01]  /*0010*/  LDC R8, c[0x0][0x380] ;  /* 0x0000e000ff087b82 */ /* 0x000e220000000800 */
[----:B------:R-:W1:Y:S01]  /*0020*/  S2R R7, SR_CTAID.X ;  /* 0x0000000000077919 */ /* 0x000e620000002500 */
[----:B------:R-:W2:Y:S01]  /*0030*/  LDCU.64 UR4, c[0x0][0x358] ;  /* 0x00006b00ff0477ac */ /* 0x000ea20008000a00 */
[----:B------:R-:W-:Y:S01]  /*0040*/  HFMA2 R10, -RZ, RZ, 0, 0 ;  /* 0x00000000ff0a7431 */ /* 0x000fe200000001ff */
[----:B------:R-:W3:Y:S01]  /*0050*/  S2R R6, SR_CTAID.Y ;  /* 0x0000000000067919 */ /* 0x000ee20000002600 */
[----:B0-----:R-:W-:-:S13]  /*0060*/  ISETP.GE.AND P0, PT, R8, 0x1, PT ;  /* 0x000000010800780c */ /* 0x001fda0003f06270 */
[----:B-123--:R-:W-:Y:S05]  /*0070*/  @!P0 BRA `(.L_x_33) ;  /* 0x0000000800708947 */ /* 0x00efea0003800000 */
[C---:B------:R-:W-:Y:S02]  /*0080*/  ISETP.GE.U32.AND P1, PT, R8.reuse, 0x10, PT ;  /* 0x000000100800780c */ /* 0x040fe40003f26070 */
[----:B------:R-:W-:Y:S02]  /*0090*/  LOP3.LUT R24, R8, 0xf, RZ, 0xc0, !PT ;  /* 0x0000000f08187812 */ /* 0x000fe400078ec0ff */
[----:B------:R-:W-:Y:S02]  /*00a0*/  MOV R10, RZ ;  /* 0x000000ff000a7202 */ /* 0x000fe40000000f00 */
[----:B------:R-:W-:Y:S02]  /*00b0*/  ISETP.NE.AND P0, PT, R24, RZ, PT ;  /* 0x000000ff1800720c */ /* 0x000fe40003f05270 */
[----:B------:R-:W-:-:S05]  /*00c0*/  MOV R0, RZ ;  /* 0x000000ff00007202 */ /* 0x000fca0000000f00 */
[----:B------:R-:W-:Y:S06]  /*00d0*/  @!P1 BRA `(.L_x_34) ;  /* 0x0000000400109947 */ /* 0x000fec0003800000 */
[----:B------:R-:W0:Y:S01]  /*00e0*/  LDC.64 R2, c[0x4][RZ] ;  /* 0x01000000ff027b82 */ /* 0x000e220000000a00 */
[----:B------:R-:W-:Y:S01]  /*00f0*/  LOP3.LUT R0, R8, 0x7ffffff0, RZ, 0xc0, !PT ;  /* 0x7ffffff008007812 */ /* 0x000fe200078ec0ff */
[----:B------:R-:W-:-:S03]  /*0100*/  IMAD.MOV.U32 R10, RZ, RZ, RZ ;  /* 0x000000ffff0a7224 */ /* 0x000fc600078e00ff */
        /* <DEDUP_REMOVED lines=8> */
.L_x_35:
        /* <DEDUP_REMOVED lines=57> */
.L_x_34:
[----:B------:R-:W-:Y:S05]  /*0520*/  @!P0 BRA `(.L_x_33) ;  /* 0x0000000400448947 */ /* 0x000fea0003800000 */
[----:B------:R-:W0:Y:S01]  /*0530*/  LDC.64 R18, c[0x4][RZ] ;  /* 0x01000000ff127b82 */ /* 0x000e220000000a00 */
[----:B------:R-:W-:Y:S01]  /*0540*/  ISETP.GE.U32.AND P0, PT, R24, 0x8, PT ;  /* 0x000000081800780c */ /* 0x000fe20003f06070 */
[----:B------:R-:W-:Y:S01]  /*0550*/  IMAD.WIDE.U32 R14, R7, 0x804, RZ ;  /* 0x00000804070e7825 */ /* 0x000fe200078e00ff */
[----:B------:R-:W-:-:S03]  /*0560*/  LOP3.LUT R25, R8, 0x7, RZ, 0xc0, !PT ;  /* 0x0000000708197812 */ /* 0x000fc600078ec0ff */
[----:B------:R-:W-:Y:S01]  /*0570*/  IMAD.WIDE.U32 R12, R6, 0x4, RZ ;  /* 0x00000004060c7825 */ /* 0x000fe200078e00ff */
[----:B------:R-:W-:Y:S01]  /*0580*/  ISETP.NE.AND P1, PT, R25, RZ, PT ;  /* 0x000000ff1900720c */ /* 0x000fe20003f25270 */
[----:B------:R-:W1:Y:S01]  /*0590*/  LDC.64 R16, c[0x4][0x8] ;  /* 0x01000200ff107b82 */ /* 0x000e620000000a00 */
[----:B0-----:R-:W-:-:S04]  /*05a0*/  IADD3 R4, P2, PT, R14, R18, RZ ;  /* 0x000000120e047210 */ /* 0x001fc80007f5e0ff */
[----:B------:R-:W-:Y:S02]  /*05b0*/  IADD3.X R5, PT, PT, R15, R19, RZ, P2, !PT ;  /* 0x000000130f057210 */ /* 0x000fe400017fe4ff */
[----:B-1----:R-:W-:-:S04]  /*05c0*/  IADD3 R2, P3, PT, R12, R16, RZ ;  /* 0x000000100c027210 */ /* 0x002fc80007f7e0ff */
        /* <DEDUP_REMOVED lines=9> */
[----:B------:R-:W4:Y:S01]  /*0660*/  LDG.E R27, desc[UR4][R20.64+0x381c] ;  /* 0x00381c04141b7981 */ /* 0x000f22000c1e1900 */
[----:B--2---:R-:W-:-:S03]  /*0670*/  FFMA R9, R9, R11, R10 ;  /* 0x0000000b09097223 */ /* 0x004fc6000000000a */
[----:B------:R-:W2:Y:S04]  /*0680*/  LDG.E R10, desc[UR4][R22.64+0x4] ;  /* 0x00000404160a7981 */ /* 0x000ea8000c1e1900 */
[----:B------:R-:W2:Y:S02]  /*0690*/  LDG.E R11, desc[UR4][R20.64+0x804] ;  /* 0x00080404140b7981 */ /* 0x000ea4000c1e1900 */
[----:B--2---:R-:W-:Y:S02]  /*06a0*/  FFMA R9, R10, R11, R9 ;  /* 0x0000000b0a097223 */ /* 0x004fe40000000009 */
[----:B------:R-:W2:Y:S04]  /*06b0*/  LDG.E R10, desc[UR4][R22.64+0xc] ;  /* 0x00000c04160a7981 */ /* 0x000ea8000c1e1900 */
[----:B------:R-:W2:Y:S01]  /*06c0*/  LDG.E R11, desc[UR4][R20.64+0x180c] ;  /* 0x00180c04140b7981 */ /* 0x000ea2000c1e1900 */
[----:B---3--:R-:W-:-:S03]  /*06d0*/  FFMA R9, R24, R26, R9 ;  /* 0x0000001a18097223 */ /* 0x008fc60000000009 */
[----:B------:R-:W3:Y:S04]  /*06e0*/  LDG.E R24, desc[UR4][R22.64+0x10] ;  /* 0x0000100416187981 */ /* 0x000ee8000c1e1900 */
[----:B------:R-:W3:Y:S01]  /*06f0*/  LDG.E R26, desc[UR4][R20.64+0x2010] ;  /* 0x00201004141a7981 */ /* 0x000ee2000c1e1900 */
[----:B--2---:R-:W-:-:S03]  /*0700*/  FFMA R9, R10, R11, R9 ;  /* 0x0000000b0a097223 */ /* 0x004fc60000000009 */
[----:B------:R-:W2:Y:S04]  /*0710*/  LDG.E R10, desc[UR4][R22.64+0x14] ;  /* 0x00001404160a7981 */ /* 0x000ea8000c1e1900 */
[----:B------:R-:W2:Y:S01]  /*0720*/  LDG.E R11, desc[UR4][R20.64+0x2814] ;  /* 0x00281404140b7981 */ /* 0x000ea2000c1e1900 */
[----:B---3--:R-:W-:-:S03]  /*0730*/  FFMA R9, R24, R26, R9 ;  /* 0x0000001a18097223 */ /* 0x008fc60000000009 */
[----:B------:R-:W3:Y:S04]  /*0740*/  LDG.E R24, desc[UR4][R22.64+0x18] ;  /* 0x0000180416187981 */ /* 0x000ee8000c1e1900 */
[----:B------:R-:W3:Y:S01]  /*0750*/  LDG.E R26, desc[UR4][R20.64+0x3018] ;  /* 0x00301804141a7981 */ /* 0x000ee2000c1e1900 */
[----:B------:R-:W-:Y:S01]  /*0760*/  IADD3 R0, PT, PT, R0, 0x8, RZ ;  /* 0x0000000800007810 */ /* 0x000fe20007ffe0ff */
[----:B--2---:R-:W-:-:S04]  /*0770*/  FFMA R9, R10, R11, R9 ;  /* 0x0000000b0a097223 */ /* 0x004fc80000000009 */
[----:B---3--:R-:W-:-:S04]  /*0780*/  FFMA R9, R24, R26, R9 ;  /* 0x0000001a18097223 */ /* 0x008fc80000000009 */
[----:B----4-:R-:W-:-:S07]  /*0790*/  FFMA R10, R28, R27, R9 ;  /* 0x0000001b1c0a7223 */ /* 0x010fce0000000009 */
.L_x_36:
        /* <DEDUP_REMOVED lines=15> */
[----:B------:R-:W-:-:S02]  /*0890*/  VIADD R0, R0, 0x4 ;  /* 0x0000000400007836 */ /* 0x000fc40000000000 */
[----:B--2---:R-:W-:-:S04]  /*08a0*/  FFMA R9, R9, R11, R10 ;  /* 0x0000000b09097223 */ /* 0x004fc8000000000a */
[----:B---3--:R-:W-:-:S04]  /*08b0*/  FFMA R9, R20, R21, R9 ;  /* 0x0000001514097223 */ /* 0x008fc80000000009 */
[----:B----4-:R-:W-:-:S04]  /*08c0*/  FFMA R9, R22, R23, R9 ;  /* 0x0000001716097223 */ /* 0x010fc80000000009 */
[----:B-----5:R-:W-:-:S07]  /*08d0*/  FFMA R10, R24, R25, R9 ;  /* 0x00000019180a7223 */ /* 0x020fce0000000009 */
.L_x_37:
[----:B------:R-:W-:Y:S05]  /*08e0*/  @!P1 BRA `(.L_x_33) ;  /* 0x0000000000549947 */ /* 0x000fea0003800000 */
[----:B------:R-:W-:Y:S01]  /*08f0*/  IMAD.WIDE.U32 R12, R0, 0x804, R12 ;  /* 0x00000804000c7825 */ /* 0x000fe200078e000c */
[----:B------:R-:W-:-:S03]  /*0900*/  IADD3 R8, PT, PT, -R8, RZ, RZ ;  /* 0x000000ff08087210 */ /* 0x000fc60007ffe1ff */
[----:B------:R-:W-:Y:S01]  /*0910*/  IMAD.WIDE.U32 R14, R0, 0x4, R14 ;  /* 0x00000004000e7825 */ /* 0x000fe200078e000e */
[----:B------:R-:W-:Y:S02]  /*0920*/  IADD3 R16, P0, PT, R12, R16, RZ ;  /* 0x000000100c107210 */ /* 0x000fe40007f1e0ff */
[----:B------:R-:W-:Y:S02]  /*0930*/  IADD3 R18, P1, PT, R14, R18, RZ ;  /* 0x000000120e127210 */ /* 0x000fe40007f3e0ff */
[----:B------:R-:W-:Y:S02]  /*0940*/  IADD3.X R17, PT, PT, R13, R17, RZ, P0, !PT ;  /* 0x000000110d117210 */ /* 0x000fe400007fe4ff */
[----:B------:R-:W-:-:S09]  /*0950*/  IADD3.X R19, PT, PT, R15, R19, RZ, P1, !PT ;  /* 0x000000130f137210 */ /* 0x000fd20000ffe4ff */
.L_x_38:
[----:B------:R-:W-:Y:S01]  /*0960*/  IMAD.MOV.U32 R3, RZ, RZ, R19 ;  /* 0x000000ffff037224 */ /* 0x000fe200078e0013 */
[----:B------:R-:W-:Y:S02]  /*0970*/  MOV R2, R18 ;  /* 0x0000001200027202 */ /* 0x000fe40000000f00 */
[----:B------:R-:W-:Y:S02]  /*0980*/  MOV R4, R16 ;  /* 0x0000001000047202 */ /* 0x000fe40000000f00 */
[----:B------:R-:W-:Y:S01]  /*0990*/  MOV R5, R17 ;  /* 0x0000001100057202 */ /* 0x000fe20000000f00 */
[----:B------:R-:W2:Y:S04]  /*09a0*/  LDG.E R3, desc[UR4][R2.64] ;  /* 0x0000000402037981 */ /* 0x000ea8000c1e1900 */
[----:B------:R-:W2:Y:S01]  /*09b0*/  LDG.E R0, desc[UR4][R4.64] ;  /* 0x0000000404007981 */ /* 0x000ea2000c1e1900 */
[----:B------:R-:W-:-:S02]  /*09c0*/  IADD3 R8, PT, PT, R8, 0x1, RZ ;  /* 0x0000000108087810 */ /* 0x000fc40007ffe0ff */
[----:B------:R-:W-:Y:S02]  /*09d0*/  IADD3 R16, P1, PT, R16, 0x804, RZ ;  /* 0x0000080410107810 */ /* 0x000fe40007f3e0ff */
[----:B------:R-:W-:Y:S02]  /*09e0*/  ISETP.NE.AND P0, PT, R8, RZ, PT ;  /* 0x000000ff0800720c */ /* 0x000fe40003f05270 */
[----:B------:R-:W-:Y:S02]  /*09f0*/  IADD3 R18, P2, PT, R18, 0x4, RZ ;  /* 0x0000000412127810 */ /* 0x000fe40007f5e0ff */
[----:B------:R-:W-:Y:S02]  /*0a00*/  IADD3.X R17, PT, PT, RZ, R17, RZ, P1, !PT ;  /* 0x00000011ff117210 */ /* 0x000fe40000ffe4ff */
[----:B------:R-:W-:Y:S01]  /*0a10*/  IADD3.X R19, PT, PT, RZ, R19, RZ, P2, !PT ;  /* 0x00000013ff137210 */ /* 0x000fe200017fe4ff */
[----:B--2---:R-:W-:-:S06]  /*0a20*/  FFMA R10, R3, R0, R10 ;  /* 0x00000000030a7223 */ /* 0x004fcc000000000a */
[----:B------:R-:W-:Y:S05]  /*0a30*/  @P0 BRA `(.L_x_38) ;  /* 0xfffffffc00c80947 */ /* 0x000fea000383ffff */
.L_x_33:
[----:B------:R-:W0:Y:S02]  /*0a40*/  LDC.64 R2, c[0x4][0x10] ;  /* 0x01000400ff027b82 */ /* 0x000e240000000a00 */
[----:B0-----:R-:W-:-:S04]  /*0a50*/  IMAD.WIDE.U32 R2, R7, 0x804, R2 ;  /* 0x0000080407027825 */ /* 0x001fc800078e0002 */
[----:B------:R-:W-:-:S05]  /*0a60*/  IMAD.WIDE.U32 R2, R6, 0x4, R2 ;  /* 0x0000000406027825 */ /* 0x000fca00078e0002 */
[----:B------:R-:W-:Y:S01]  /*0a70*/  STG.E desc[UR4][R2.64], R10 ;  /* 0x0000000a02007986 */ /* 0x000fe2000c101904 */
[----:B------:R-:W-:Y:S05]  /*0a80*/  EXIT ;  /* 0x000000000000794d */ /* 0x000fea0003800000 */
.L_x_39:
        /* <DEDUP_REMOVED lines=15> */
.L_x_46:


//--------------------- .nv.shared._Z8matmulshi   --------------------------
	.section	.nv.shared._Z8matmulshi,"aw",@nobits
	.sectionflags	@""
	.align	4
.nv.shared._Z8matmulshi:
	.zero		9216


//--------------------- .nv.shared.reserved.0     --------------------------
	.section	.nv.shared.reserved.0,"aw",@nobits
	.weak		__nv_reservedSMEM_offset_0_alias
	.size		__nv_reservedSMEM_offset_0_alias, 0, 64
	.other		__nv_reservedSMEM_offset_0_alias,@"STO_CUDA_RESERVED_SHARED STV_DEFAULT"
__nv_reservedSMEM_offset_0_alias:
	.zero		0
	.zero		64


//--------------------- .nv.global                --------------------------
	.section	.nv.global,"aw",@nobits
	.align	4
.nv.global:
	.type		dC,@object
	.size		dC,(dA - dC)
dC:
	.zero		1052676
	.type		dA,@object
	.size		dA,(dB - dA)
dA:
	.zero		1052676
	.type		dB,@object
	.size		dB,(.L_1 - dB)
dB:
	.zero		1052676
.L_1:


//--------------------- .nv.shared._Z57multiplyMatrixGPUByBlocksThreads2DNonMultipleSharedMemoryi --------------------------
	.section	.nv.shared._Z57multiplyMatrixGPUByBlocksThreads2DNonMultipleSharedMemoryi,"aw",@nobits
	.sectionflags	@""
	.align	4
.nv.shared._Z57multiplyMatrixGPUByBlocksThreads2DNonMultipleSharedMemoryi:
	.zero		9216


//--------------------- .nv.constant0._Z8matmulshi --------------------------
	.section	.nv.constant0._Z8matmulshi,"a",@progbits
	.sectionflags	@""
	.align	4
.nv.constant0._Z8matmulshi:
	.zero		900


//--------------------- .nv.constant0._Z57multiplyMatrixGPUByBlocksThreads2DNonMultipleSharedMemoryi --------------------------
	.section	.nv.constant0._Z57multiplyMatrixGPUByBlocksThreads2DNonMultipleSharedMemoryi,"a",@progbits
	.sectionflags	@""
	.align	4
.nv.constant0._Z57multiplyMatrixGPUByBlocksThreads2DNonMultipleSharedMemoryi:
	.zero		900


//--------------------- .nv.constant0._Z45multiplyMatrixGPUByBlocksThreads2DNonMultiplei --------------------------
	.section	.nv.constant0._Z45multiplyMatrixGPUByBlocksThreads2DNonMultiplei,"a",@progbits
	.sectionflags	@""
	.align	4
.nv.constant0._Z45multiplyMatrixGPUByBlocksThreads2DNonMultiplei:
	.zero		900


//--------------------- .nv.constant0._Z34multiplyMatrixGPUByBlocksThreads2Di --------------------------
	.section	.nv.constant0._Z34multiplyMatrixGPUByBlocksThreads2Di,"a",@progbits
	.sectionflags	@""
	.align	4
.nv.constant0._Z34multiplyMatrixGPUByBlocksThreads2Di:
	.zero		900


//--------------------- .nv.constant0._Z45multiplyMatrixGPUByBlocksThreads1DNonMultiplei --------------------------
	.section	.nv.constant0._Z45multiplyMatrixGPUByBlocksThreads1DNonMultiplei,"a",@progbits
	.sectionflags	@""
	.align	4
.nv.constant0._Z45multiplyMatrixGPUByBlocksThreads1DNonMultiplei:
	.zero		900


//--------------------- .nv.constant0._Z34multiplyMatrixGPUByBlocksThreads1Di --------------------------
	.section	.nv.constant0._Z34multiplyMatrixGPUByBlocksThreads1Di,"a",@progbits
	.sectionflags	@""
	.align	4
.nv.constant0._Z34multiplyMatrixGPUByBlocksThreads1Di:
	.zero		900


//--------------------- .nv.constant0._Z25multiplyMatrixGPUByBlocksi --------------------------
	.section	.nv.constant0._Z25multiplyMatrixGPUByBlocksi,"a",@progbits
	.sectionflags	@""
	.align	4
.nv.constant0._Z25multiplyMatrixGPUByBlocksi:
	.zero		900


//--------------------- SYMBOLS --------------------------

	.type		.nv.reservedSmem.offset0,@object
	.size		.nv.reservedSmem.offset0,0x4
	.type		.nv.reservedSmem.cap,@object
	.size		.nv.reservedSmem.cap,0x4
